	.target	sm_90a

	.elftype	@"ET_EXEC"


//--------------------- .note.nv.tkinfo           --------------------------
	.section	.note.nv.tkinfo,"",@"SHT_NOTE"
	.sectionflags	@"SHF_NOTE_NV_TKINFO"
	.tkinfo
        /*0018*/ 	.word	0x00000002
        /*0030*/ 	.string	""
        /*0030*/ 	.string	"ptxas"
        /*0030*/ 	.string	"Cuda compilation tools, release 13.0, V13.0.88"
        /*0030*/ 	.string	"Build cuda_13.0.r13.0/compiler.36424714_0"
        /*0030*/ 	.string	"-arch sm_90a -m 64 "



//--------------------- .note.nv.cuinfo           --------------------------
	.section	.note.nv.cuinfo,"",@"SHT_NOTE"
	.sectionflags	@"SHF_NOTE_NV_CUINFO"
        /*0018*/ 	.short	0x0002
        /*001a*/ 	.short	0x005a
        /*001c*/ 	.short	0x0082
	.zero		2


//--------------------- .nv.info                  --------------------------
	.section	.nv.info,"",@"SHT_CUDA_INFO"
	.align	4


	//----- nvinfo : EIATTR_REGCOUNT
	.align		4
        /*0000*/ 	.byte	0x04, 0x2f
        /*0002*/ 	.short	(.L_15 - .L_14)
	.align		4
.L_14:
        /*0004*/ 	.word	index@(_ZN7cutlass13device_kernelINS_4gemm6kernel13GemmUniversalIN4cute5tupleIJiiiiEEENS1_10collective13CollectiveMmaINS1_34MainloopSm90TmaGmmaWarpSpecializedILi2ENS5_IJNS4_1CILi1EEESB_SB_EEENS1_35KernelTmaWarpSpecializedCooperativeEEENS5_IJNSA_ILi384EEENSA_ILi64EEENSA_ILi256EEEEEEaNS5_IJlSB_lEEEaSJ_NS4_8TiledMMAINS4_8MMA_AtomIJNS4_4SM904GMMA26MMA_64x64x32_S32S8S8_SS_TNEEEENS4_6LayoutINS5_IJNSA_ILi2EEESB_SB_EEENS5_IJSB_NSA_ILi0EEEST_EEEEENS5_IJNS4_10UnderscoreESW_SW_EEEEENS4_13SM90_TMA_LOADENS4_14ComposedLayoutINS4_7SwizzleILi3ELi4ELi3EEENS4_18smem_ptr_flag_bitsILi8EEENSQ_INS5_IJNSA_ILi8EEENSA_ILi128EEEEEENS5_IJS16_SB_EEEEEEEvNS4_8identityESZ_S1A_vS1B_EENS_8epilogue10collective6detail29Sm90TmaWarpSpecializedAdapterINS1E_15DefaultEpilogueIaSJ_SJ_NS1D_6thread17LinearCombinationIaLi1EiiLNS1I_9ScaleType4KindE0ELNS_15FloatRoundStyleE2EaEENS1_15EpilogueDefaultEEEEEvvEEEEvNT_6ParamsE)
        /*0008*/ 	.word	0x000000a8


	//----- nvinfo : EIATTR_FRAME_SIZE
	.align		4
.L_15:
        /*000c*/ 	.byte	0x04, 0x11
        /*000e*/ 	.short	(.L_17 - .L_16)
	.align		4
.L_16:
        /*0010*/ 	.word	index@(_ZN7cutlass13device_kernelINS_4gemm6kernel13GemmUniversalIN4cute5tupleIJiiiiEEENS1_10collective13CollectiveMmaINS1_34MainloopSm90TmaGmmaWarpSpecializedILi2ENS5_IJNS4_1CILi1EEESB_SB_EEENS1_35KernelTmaWarpSpecializedCooperativeEEENS5_IJNSA_ILi384EEENSA_ILi64EEENSA_ILi256EEEEEEaNS5_IJlSB_lEEEaSJ_NS4_8TiledMMAINS4_8MMA_AtomIJNS4_4SM904GMMA26MMA_64x64x32_S32S8S8_SS_TNEEEENS4_6LayoutINS5_IJNSA_ILi2EEESB_SB_EEENS5_IJSB_NSA_ILi0EEEST_EEEEENS5_IJNS4_10UnderscoreESW_SW_EEEEENS4_13SM90_TMA_LOADENS4_14ComposedLayoutINS4_7SwizzleILi3ELi4ELi3EEENS4_18smem_ptr_flag_bitsILi8EEENSQ_INS5_IJNSA_ILi8EEENSA_ILi128EEEEEENS5_IJS16_SB_EEEEEEEvNS4_8identityESZ_S1A_vS1B_EENS_8epilogue10collective6detail29Sm90TmaWarpSpecializedAdapterINS1E_15DefaultEpilogueIaSJ_SJ_NS1D_6thread17LinearCombinationIaLi1EiiLNS1I_9ScaleType4KindE0ELNS_15FloatRoundStyleE2EaEENS1_15EpilogueDefaultEEEEEvvEEEEvNT_6ParamsE)
        /*0014*/ 	.word	0x00000000


	//----- nvinfo : EIATTR_MIN_STACK_SIZE
	.align		4
.L_17:
        /*0018*/ 	.byte	0x04, 0x12
        /*001a*/ 	.short	(.L_19 - .L_18)
	.align		4
.L_18:
        /*001c*/ 	.word	index@(_ZN7cutlass13device_kernelINS_4gemm6kernel13GemmUniversalIN4cute5tupleIJiiiiEEENS1_10collective13CollectiveMmaINS1_34MainloopSm90TmaGmmaWarpSpecializedILi2ENS5_IJNS4_1CILi1EEESB_SB_EEENS1_35KernelTmaWarpSpecializedCooperativeEEENS5_IJNSA_ILi384EEENSA_ILi64EEENSA_ILi256EEEEEEaNS5_IJlSB_lEEEaSJ_NS4_8TiledMMAINS4_8MMA_AtomIJNS4_4SM904GMMA26MMA_64x64x32_S32S8S8_SS_TNEEEENS4_6LayoutINS5_IJNSA_ILi2EEESB_SB_EEENS5_IJSB_NSA_ILi0EEEST_EEEEENS5_IJNS4_10UnderscoreESW_SW_EEEEENS4_13SM90_TMA_LOADENS4_14ComposedLayoutINS4_7SwizzleILi3ELi4ELi3EEENS4_18smem_ptr_flag_bitsILi8EEENSQ_INS5_IJNSA_ILi8EEENSA_ILi128EEEEEENS5_IJS16_SB_EEEEEEEvNS4_8identityESZ_S1A_vS1B_EENS_8epilogue10collective6detail29Sm90TmaWarpSpecializedAdapterINS1E_15DefaultEpilogueIaSJ_SJ_NS1D_6thread17LinearCombinationIaLi1EiiLNS1I_9ScaleType4KindE0ELNS_15FloatRoundStyleE2EaEENS1_15EpilogueDefaultEEEEEvvEEEEvNT_6ParamsE)
        /*0020*/ 	.word	0x00000000
.L_19:


//--------------------- .nv.compat                --------------------------
	.section	.nv.compat,"",@"SHT_CUDA_COMPAT_INFO"
	.align	4
        /*0000*/ 	.byte	0x02, 0x09, 0x01, 0x00, 0x02, 0x02, 0x04, 0x00, 0x02, 0x05, 0x05, 0x00, 0x03, 0x07, 0x01, 0x01
        /*0010*/ 	.byte	0x02, 0x03, 0x01, 0x00, 0x02, 0x06, 0x01, 0x00, 0x04, 0x0b, 0x08, 0x00, 0x00, 0x00, 0x00, 0x00
        /*0020*/ 	.byte	0x00, 0x00, 0x00, 0x00


//--------------------- .nv.info._ZN7cutlass13device_kernelINS_4gemm6kernel13GemmUniversalIN4cute5tupleIJiiiiEEENS1_10collective13CollectiveMmaINS1_34MainloopSm90TmaGmmaWarpSpecializedILi2ENS5_IJNS4_1CILi1EEESB_SB_EEENS1_35KernelTmaWarpSpecializedCooperativeEEENS5_IJNSA_ILi384EEENSA_ILi64EEENSA_ILi256EEEEEEaNS5_IJlSB_lEEEaSJ_NS4_8TiledMMAINS4_8MMA_AtomIJNS4_4SM904GMMA26MMA_64x64x32_S32S8S8_SS_TNEEEENS4_6LayoutINS5_IJNSA_ILi2EEESB_SB_EEENS5_IJSB_NSA_ILi0EEEST_EEEEENS5_IJNS4_10UnderscoreESW_SW_EEEEENS4_13SM90_TMA_LOADENS4_14ComposedLayoutINS4_7SwizzleILi3ELi4ELi3EEENS4_18smem_ptr_flag_bitsILi8EEENSQ_INS5_IJNSA_ILi8EEENSA_ILi128EEEEEENS5_IJS16_SB_EEEEEEEvNS4_8identityESZ_S1A_vS1B_EENS_8epilogue10collective6detail29Sm90TmaWarpSpecializedAdapterINS1E_15DefaultEpilogueIaSJ_SJ_NS1D_6thread17LinearCombinationIaLi1EiiLNS1I_9ScaleType4KindE0ELNS_15FloatRoundStyleE2EaEENS1_15EpilogueDefaultEEEEEvvEEEEvNT_6ParamsE --------------------------
	.section	.nv.info._ZN7cutlass13device_kernelINS_4gemm6kernel13GemmUniversalIN4cute5tupleIJiiiiEEENS1_10collective13CollectiveMmaINS1_34MainloopSm90TmaGmmaWarpSpecializedILi2ENS5_IJNS4_1CILi1EEESB_SB_EEENS1_35KernelTmaWarpSpecializedCooperativeEEENS5_IJNSA_ILi384EEENSA_ILi64EEENSA_ILi256EEEEEEaNS5_IJlSB_lEEEaSJ_NS4_8TiledMMAINS4_8MMA_AtomIJNS4_4SM904GMMA26MMA_64x64x32_S32S8S8_SS_TNEEEENS4_6LayoutINS5_IJNSA_ILi2EEESB_SB_EEENS5_IJSB_NSA_ILi0EEEST_EEEEENS5_IJNS4_10UnderscoreESW_SW_EEEEENS4_13SM90_TMA_LOADENS4_14ComposedLayoutINS4_7SwizzleILi3ELi4ELi3EEENS4_18smem_ptr_flag_bitsILi8EEENSQ_INS5_IJNSA_ILi8EEENSA_ILi128EEEEEENS5_IJS16_SB_EEEEEEEvNS4_8identityESZ_S1A_vS1B_EENS_8epilogue10collective6detail29Sm90TmaWarpSpecializedAdapterINS1E_15DefaultEpilogueIaSJ_SJ_NS1D_6thread17LinearCombinationIaLi1EiiLNS1I_9ScaleType4KindE0ELNS_15FloatRoundStyleE2EaEENS1_15EpilogueDefaultEEEEEvvEEEEvNT_6ParamsE,"",@"SHT_CUDA_INFO"
	.sectionflags	@""
	.align	4


	//----- nvinfo : EIATTR_CUDA_API_VERSION
	.align		4
        /*0000*/ 	.byte	0x04, 0x37
        /*0002*/ 	.short	(.L_21 - .L_20)
.L_20:
        /*0004*/ 	.word	0x00000082


	//----- nvinfo : EIATTR_KPARAM_INFO
	.align		4
.L_21:
        /*0008*/ 	.byte	0x04, 0x17
        /*000a*/ 	.short	(.L_23 - .L_22)
.L_22:
        /*000c*/ 	.word	0x00000000
        /*0010*/ 	.short	0x0000
        /*0012*/ 	.short	0x0070
        /*0014*/ 	.byte	0x00, 0xf0, 0x01, 0x10


	//----- nvinfo : EIATTR_SPARSE_MMA_MASK
	.align		4
.L_23:
        /*0018*/ 	.byte	0x03, 0x50
        /*001a*/ 	.short	0x0000


	//----- nvinfo : EIATTR_MAXREG_COUNT
	.align		4
        /*001c*/ 	.byte	0x03, 0x1b
        /*001e*/ 	.short	0x00a8


	//----- nvinfo : EIATTR_NUM_BARRIERS
	.align		4
        /*0020*/ 	.byte	0x02, 0x4c
        /*0022*/ 	.byte	0x01
	.zero		1


	//----- nvinfo : EIATTR_EXTERNS
	.align		4
        /*0024*/ 	.byte	0x04, 0x0f
        /*0026*/ 	.short	(.L_25 - .L_24)


	//   ....[0]....
	.align		4
.L_24:
        /*0028*/ 	.word	index@(__assertfail)


	//----- nvinfo : EIATTR_MERCURY_ISA_VERSION
	.align		4
.L_25:
        /*002c*/ 	.byte	0x03, 0x5f
        /*002e*/ 	.short	0x0101


	//----- nvinfo : EIATTR_INT_WARP_WIDE_INSTR_OFFSETS
	.align		4
        /*0030*/ 	.byte	0x04, 0x31
        /*0032*/ 	.short	(.L_27 - .L_26)


	//   ....[0]....
.L_26:
        /*0034*/ 	.word	0x00000370


	//   ....[1]....
        /*0038*/ 	.word	0x00000380


	//   ....[2]....
        /*003c*/ 	.word	0x000004a0


	//----- nvinfo : EIATTR_COOP_GROUP_MASK_REGIDS
	.align		4
.L_27:
        /*0040*/ 	.byte	0x04, 0x29
        /*0042*/ 	.short	(.L_29 - .L_28)


	//   ....[0]....
.L_28:
        /*0044*/ 	.word	0xffffffff


	//   ....[1]....
        /*0048*/ 	.word	0xffffffff


	//   ....[2]....
        /*004c*/ 	.word	0xffffffff


	//   ....[3]....
        /*0050*/ 	.word	0xffffffff


	//   ....[4]....
        /*0054*/ 	.word	0xffffffff


	//----- nvinfo : EIATTR_COOP_GROUP_INSTR_OFFSETS
	.align		4
.L_29:
        /*0058*/ 	.byte	0x04, 0x28
        /*005a*/ 	.short	(.L_31 - .L_30)


	//   ....[0]....
.L_30:
        /*005c*/ 	.word	0x00000060


	//   ....[1]....
        /*0060*/ 	.word	0x00000070


	//   ....[2]....
        /*0064*/ 	.word	0x00000130


	//   ....[3]....
        /*0068*/ 	.word	0x00000280


	//   ....[4]....
        /*006c*/ 	.word	0x000011a0


	//----- nvinfo : EIATTR_REG_RECONFIG
	.align		4
.L_31:
        /*0070*/ 	.byte	0x01, 0x54
	.zero		2


	//----- nvinfo : EIATTR_SYSCALL_OFFSETS
	.align		4
        /*0074*/ 	.byte	0x04, 0x46
        /*0076*/ 	.short	(.L_33 - .L_32)


	//   ....[0]....
.L_32:
        /*0078*/ 	.word	0x00001390


	//----- nvinfo : EIATTR_MBARRIER_INSTR_OFFSETS
	.align		4
.L_33:
        /*007c*/ 	.byte	0x04, 0x39
        /*007e*/ 	.short	(.L_35 - .L_34)


	//   ....[0]....
.L_34:
        /*0080*/ 	.word	0x00000230
        /*0084*/ 	.word	0x000000ff
        /*0088*/ 	.word	0x00000000
        /*008c*/ 	.short	0x0100
        /*008e*/ 	.byte	0x08
	.zero		1


	//   ....[1]....
        /*0090*/ 	.word	0x00000240
        /*0094*/ 	.word	0x000000ff
        /*0098*/ 	.word	0x00000010
        /*009c*/ 	.short	0x0100
        /*009e*/ 	.byte	0x08
	.zero		1


	//   ....[2]....
        /*00a0*/ 	.word	0x00000250
        /*00a4*/ 	.word	0x000000ff
        /*00a8*/ 	.word	0x00000008
        /*00ac*/ 	.short	0x0100
        /*00ae*/ 	.byte	0x08
	.zero		1


	//   ....[3]....
        /*00b0*/ 	.word	0x00000260
        /*00b4*/ 	.word	0x000000ff
        /*00b8*/ 	.word	0x00000018
        /*00bc*/ 	.short	0x0100
        /*00be*/ 	.byte	0x08
	.zero		1


	//   ....[4]....
        /*00c0*/ 	.word	0x00000520
        /*00c4*/ 	.word	0x000000ff
        /*00c8*/ 	.word	0x00000030
        /*00cc*/ 	.short	0x0100
        /*00ce*/ 	.byte	0x08
	.zero		1


	//   ....[5]....
        /*00d0*/ 	.word	0x00000580
        /*00d4*/ 	.word	0x000000ff
        /*00d8*/ 	.word	0x00000038
        /*00dc*/ 	.short	0x0100
        /*00de*/ 	.byte	0x08
	.zero		1


	//   ....[6]....
        /*00e0*/ 	.word	0x00001460
        /*00e4*/ 	.word	0x00000003
        /*00e8*/ 	.word	0x00000000
        /*00ec*/ 	.short	0x010a
        /*00ee*/ 	.byte	0x3f
	.zero		1


	//   ....[7]....
        /*00f0*/ 	.word	0x000014c0
        /*00f4*/ 	.word	0x00000003
        /*00f8*/ 	.word	0x00000000
        /*00fc*/ 	.short	0x010a
        /*00fe*/ 	.byte	0x3f
	.zero		1


	//   ....[8]....
        /*0100*/ 	.word	0x00002000
        /*0104*/ 	.word	0x00000005
        /*0108*/ 	.word	0x00000000
        /*010c*/ 	.short	0x010a
        /*010e*/ 	.byte	0x3f
	.zero		1


	//   ....[9]....
        /*0110*/ 	.word	0x00002040
        /*0114*/ 	.word	0x00000005
        /*0118*/ 	.word	0x00000000
        /*011c*/ 	.short	0x010a
        /*011e*/ 	.byte	0x3f
	.zero		1


	//   ....[10]....
        /*0120*/ 	.word	0x00002a60
        /*0124*/ 	.word	0x00000004
        /*0128*/ 	.word	0x00000000
        /*012c*/ 	.short	0x0101
        /*012e*/ 	.byte	0x3f
	.zero		1


	//   ....[11]....
        /*0130*/ 	.word	0x00002c00
        /*0134*/ 	.word	0x00000000
        /*0138*/ 	.word	0x00000000
        /*013c*/ 	.short	0x0101
        /*013e*/ 	.byte	0x3f
	.zero		1


	//   ....[12]....
        /*0140*/ 	.word	0x00008960
        /*0144*/ 	.word	0x0000000e
        /*0148*/ 	.word	0x00000010
        /*014c*/ 	.short	0x010a
        /*014e*/ 	.byte	0x3f
	.zero		1


	//   ....[13]....
        /*0150*/ 	.word	0x00008de0
        /*0154*/ 	.word	0x00000005
        /*0158*/ 	.word	0x00000038
        /*015c*/ 	.short	0x0101
        /*015e*/ 	.byte	0x3f
	.zero		1


	//   ....[14]....
        /*0160*/ 	.word	0x000094f0
        /*0164*/ 	.word	0x00000007
        /*0168*/ 	.word	0x00000000
        /*016c*/ 	.short	0x010a
        /*016e*/ 	.byte	0x3f
	.zero		1


	//   ....[15]....
        /*0170*/ 	.word	0x00009570
        /*0174*/ 	.word	0x00000003
        /*0178*/ 	.word	0x00000000
        /*017c*/ 	.short	0x010a
        /*017e*/ 	.byte	0x3f
	.zero		1


	//   ....[16]....
        /*0180*/ 	.word	0x000095d0
        /*0184*/ 	.word	0x00000003
        /*0188*/ 	.word	0x00000000
        /*018c*/ 	.short	0x010a
        /*018e*/ 	.byte	0x3f
	.zero		1


	//   ....[17]....
        /*0190*/ 	.word	0x00009620
        /*0194*/ 	.word	0x00000005
        /*0198*/ 	.word	0x00000000
        /*019c*/ 	.short	0x010a
        /*019e*/ 	.byte	0x3f
	.zero		1


	//   ....[18]....
        /*01a0*/ 	.word	0x000096f0
        /*01a4*/ 	.word	0x0000000e
        /*01a8*/ 	.word	0x00000010
        /*01ac*/ 	.short	0x010a
        /*01ae*/ 	.byte	0x3f
	.zero		1


	//   ....[19]....
        /*01b0*/ 	.word	0x000097c0
        /*01b4*/ 	.word	0x00000007
        /*01b8*/ 	.word	0x00000000
        /*01bc*/ 	.short	0x010a
        /*01be*/ 	.byte	0x3f
	.zero		1


	//----- nvinfo : EIATTR_NUM_MBARRIERS
	.align		4
.L_35:
        /*01c0*/ 	.byte	0x03, 0x38
        /*01c2*/ 	.short	0x0006


	//----- nvinfo : EIATTR_EXIT_INSTR_OFFSETS
	.align		4
        /*01c4*/ 	.byte	0x04, 0x1c
        /*01c6*/ 	.short	(.L_37 - .L_36)


	//   ....[0]....
.L_36:
        /*01c8*/ 	.word	0x00000620


	//   ....[1]....
        /*01cc*/ 	.word	0x00000ef0


	//   ....[2]....
        /*01d0*/ 	.word	0x00008040


	//   ....[3]....
        /*01d4*/ 	.word	0x00008670


	//   ....[4]....
        /*01d8*/ 	.word	0x000095c0


	//----- nvinfo : EIATTR_MAX_THREADS
	.align		4
.L_37:
        /*01dc*/ 	.byte	0x04, 0x05
        /*01de*/ 	.short	(.L_39 - .L_38)
.L_38:
        /*01e0*/ 	.word	0x00000180
        /*01e4*/ 	.word	0x00000001
        /*01e8*/ 	.word	0x00000001


	//----- nvinfo : EIATTR_CRS_STACK_SIZE
	.align		4
.L_39:
        /*01ec*/ 	.byte	0x04, 0x1e
        /*01ee*/ 	.short	(.L_41 - .L_40)
.L_40:
        /*01f0*/ 	.word	0x00000000


	//----- nvinfo : EIATTR_CBANK_PARAM_SIZE
	.align		4
.L_41:
        /*01f4*/ 	.byte	0x03, 0x19
        /*01f6*/ 	.short	0x0470


	//----- nvinfo : EIATTR_PARAM_CBANK
	.align		4
        /*01f8*/ 	.byte	0x04, 0x0a
        /*01fa*/ 	.short	(.L_43 - .L_42)
	.align		4
.L_42:
        /*01fc*/ 	.word	index@(.nv.constant0._ZN7cutlass13device_kernelINS_4gemm6kernel13GemmUniversalIN4cute5tupleIJiiiiEEENS1_10collective13CollectiveMmaINS1_34MainloopSm90TmaGmmaWarpSpecializedILi2ENS5_IJNS4_1CILi1EEESB_SB_EEENS1_35KernelTmaWarpSpecializedCooperativeEEENS5_IJNSA_ILi384EEENSA_ILi64EEENSA_ILi256EEEEEEaNS5_IJlSB_lEEEaSJ_NS4_8TiledMMAINS4_8MMA_AtomIJNS4_4SM904GMMA26MMA_64x64x32_S32S8S8_SS_TNEEEENS4_6LayoutINS5_IJNSA_ILi2EEESB_SB_EEENS5_IJSB_NSA_ILi0EEEST_EEEEENS5_IJNS4_10UnderscoreESW_SW_EEEEENS4_13SM90_TMA_LOADENS4_14ComposedLayoutINS4_7SwizzleILi3ELi4ELi3EEENS4_18smem_ptr_flag_bitsILi8EEENSQ_INS5_IJNSA_ILi8EEENSA_ILi128EEEEEENS5_IJS16_SB_EEEEEEEvNS4_8identityESZ_S1A_vS1B_EENS_8epilogue10collective6detail29Sm90TmaWarpSpecializedAdapterINS1E_15DefaultEpilogueIaSJ_SJ_NS1D_6thread17LinearCombinationIaLi1EiiLNS1I_9ScaleType4KindE0ELNS_15FloatRoundStyleE2EaEENS1_15EpilogueDefaultEEEEEvvEEEEvNT_6ParamsE)
        /*0200*/ 	.short	0x0210
        /*0202*/ 	.short	0x0470


	//----- nvinfo : EIATTR_SW_WAR
	.align		4
.L_43:
        /*0204*/ 	.byte	0x04, 0x36
        /*0206*/ 	.short	(.L_45 - .L_44)
.L_44:
        /*0208*/ 	.word	0x00000008
.L_45:


//--------------------- .nv.callgraph             --------------------------
	.section	.nv.callgraph,"",@"SHT_CUDA_CALLGRAPH"
	.align	4
	.sectionentsize	8
	.align		4
        /*0000*/ 	.word	0x00000000
	.align		4
        /*0004*/ 	.word	0xffffffff
	.align		4
        /*0008*/ 	.word	index@(_ZN7cutlass13device_kernelINS_4gemm6kernel13GemmUniversalIN4cute5tupleIJiiiiEEENS1_10collective13CollectiveMmaINS1_34MainloopSm90TmaGmmaWarpSpecializedILi2ENS5_IJNS4_1CILi1EEESB_SB_EEENS1_35KernelTmaWarpSpecializedCooperativeEEENS5_IJNSA_ILi384EEENSA_ILi64EEENSA_ILi256EEEEEEaNS5_IJlSB_lEEEaSJ_NS4_8TiledMMAINS4_8MMA_AtomIJNS4_4SM904GMMA26MMA_64x64x32_S32S8S8_SS_TNEEEENS4_6LayoutINS5_IJNSA_ILi2EEESB_SB_EEENS5_IJSB_NSA_ILi0EEEST_EEEEENS5_IJNS4_10UnderscoreESW_SW_EEEEENS4_13SM90_TMA_LOADENS4_14ComposedLayoutINS4_7SwizzleILi3ELi4ELi3EEENS4_18smem_ptr_flag_bitsILi8EEENSQ_INS5_IJNSA_ILi8EEENSA_ILi128EEEEEENS5_IJS16_SB_EEEEEEEvNS4_8identityESZ_S1A_vS1B_EENS_8epilogue10collective6detail29Sm90TmaWarpSpecializedAdapterINS1E_15DefaultEpilogueIaSJ_SJ_NS1D_6thread17LinearCombinationIaLi1EiiLNS1I_9ScaleType4KindE0ELNS_15FloatRoundStyleE2EaEENS1_15EpilogueDefaultEEEEEvvEEEEvNT_6ParamsE)
	.align		4
        /*000c*/ 	.word	index@(__assertfail)
	.align		4
        /*0010*/ 	.word	0x00000000
	.align		4
        /*0014*/ 	.word	0xfffffffe
	.align		4
        /*0018*/ 	.word	0x00000000
	.align		4
        /*001c*/ 	.word	0xfffffffd
	.align		4
        /*0020*/ 	.word	0x00000000
	.align		4
        /*0024*/ 	.word	0xfffffffc


//--------------------- .nv.constant4             --------------------------
	.section	.nv.constant4,"a",@progbits
	.align	8
	.align		8
.nv.constant4:
        /*0000*/ 	.dword	__assertfail
	.align		8
        /*0008*/ 	.dword	__unnamed_1
	.align		8
        /*0010*/ 	.dword	_ZN40_INTERNAL_a6c791c3_4_k_cu_77224290_114604cuda3std3__45__cpo5beginE
	.align		8
        /*0018*/ 	.dword	_ZN40_INTERNAL_a6c791c3_4_k_cu_77224290_114604cuda3std3__45__cpo3endE
	.align		8
        /*0020*/ 	.dword	_ZN40_INTERNAL_a6c791c3_4_k_cu_77224290_114604cuda3std3__45__cpo6cbeginE
	.align		8
        /*0028*/ 	.dword	_ZN40_INTERNAL_a6c791c3_4_k_cu_77224290_114604cuda3std3__45__cpo4cendE
	.align		8
        /*0030*/ 	.dword	_ZN40_INTERNAL_a6c791c3_4_k_cu_77224290_114604cuda3std3__442_GLOBAL__N__a6c791c3_4_k_cu_77224290_114606ignoreE
	.align		8
        /*0038*/ 	.dword	_ZN40_INTERNAL_a6c791c3_4_k_cu_77224290_114604cuda3std3__419piecewise_constructE
	.align		8
        /*0040*/ 	.dword	_ZN40_INTERNAL_a6c791c3_4_k_cu_77224290_114604cuda3std3__48in_placeE
	.align		8
        /*0048*/ 	.dword	_ZN40_INTERNAL_a6c791c3_4_k_cu_77224290_114604cuda3std6ranges3__45__cpo4swapE
	.align		8
        /*0050*/ 	.dword	_ZN40_INTERNAL_a6c791c3_4_k_cu_77224290_114604cuda3std6ranges3__45__cpo9iter_moveE
	.align		8
        /*0058*/ 	.dword	_ZN40_INTERNAL_a6c791c3_4_k_cu_77224290_114604cute7productE
	.align		8
        /*0060*/ 	.dword	_ZN40_INTERNAL_a6c791c3_4_k_cu_77224290_114604cute1_E
	.align		8
        /*0068*/ 	.dword	$str$22
	.align		8
        /*0070*/ 	.dword	$str$23


//--------------------- .text._ZN7cutlass13device_kernelINS_4gemm6kernel13GemmUniversalIN4cute5tupleIJiiiiEEENS1_10collective13CollectiveMmaINS1_34MainloopSm90TmaGmmaWarpSpecializedILi2ENS5_IJNS4_1CILi1EEESB_SB_EEENS1_35KernelTmaWarpSpecializedCooperativeEEENS5_IJNSA_ILi384EEENSA_ILi64EEENSA_ILi256EEEEEEaNS5_IJlSB_lEEEaSJ_NS4_8TiledMMAINS4_8MMA_AtomIJNS4_4SM904GMMA26MMA_64x64x32_S32S8S8_SS_TNEEEENS4_6LayoutINS5_IJNSA_ILi2EEESB_SB_EEENS5_IJSB_NSA_ILi0EEEST_EEEEENS5_IJNS4_10UnderscoreESW_SW_EEEEENS4_13SM90_TMA_LOADENS4_14ComposedLayoutINS4_7SwizzleILi3ELi4ELi3EEENS4_18smem_ptr_flag_bitsILi8EEENSQ_INS5_IJNSA_ILi8EEENSA_ILi128EEEEEENS5_IJS16_SB_EEEEEEEvNS4_8identityESZ_S1A_vS1B_EENS_8epilogue10collective6detail29Sm90TmaWarpSpecializedAdapterINS1E_15DefaultEpilogueIaSJ_SJ_NS1D_6thread17LinearCombinationIaLi1EiiLNS1I_9ScaleType4KindE0ELNS_15FloatRoundStyleE2EaEENS1_15EpilogueDefaultEEEEEvvEEEEvNT_6ParamsE --------------------------
	.section	.text._ZN7cutlass13device_kernelINS_4gemm6kernel13GemmUniversalIN4cute5tupleIJiiiiEEENS1_10collective13CollectiveMmaINS1_34MainloopSm90TmaGmmaWarpSpecializedILi2ENS5_IJNS4_1CILi1EEESB_SB_EEENS1_35KernelTmaWarpSpecializedCooperativeEEENS5_IJNSA_ILi384EEENSA_ILi64EEENSA_ILi256EEEEEEaNS5_IJlSB_lEEEaSJ_NS4_8TiledMMAINS4_8MMA_AtomIJNS4_4SM904GMMA26MMA_64x64x32_S32S8S8_SS_TNEEEENS4_6LayoutINS5_IJNSA_ILi2EEESB_SB_EEENS5_IJSB_NSA_ILi0EEEST_EEEEENS5_IJNS4_10UnderscoreESW_SW_EEEEENS4_13SM90_TMA_LOADENS4_14ComposedLayoutINS4_7SwizzleILi3ELi4ELi3EEENS4_18smem_ptr_flag_bitsILi8EEENSQ_INS5_IJNSA_ILi8EEENSA_ILi128EEEEEENS5_IJS16_SB_EEEEEEEvNS4_8identityESZ_S1A_vS1B_EENS_8epilogue10collective6detail29Sm90TmaWarpSpecializedAdapterINS1E_15DefaultEpilogueIaSJ_SJ_NS1D_6thread17LinearCombinationIaLi1EiiLNS1I_9ScaleType4KindE0ELNS_15FloatRoundStyleE2EaEENS1_15EpilogueDefaultEEEEEvvEEEEvNT_6ParamsE,"ax",@progbits
	.align	128
.text._ZN7cutlass13device_kernelINS_4gemm6kernel13GemmUniversalIN4cute5tupleIJiiiiEEENS1_10collective13CollectiveMmaINS1_34MainloopSm90TmaGmmaWarpSpecializedILi2ENS5_IJNS4_1CILi1EEESB_SB_EEENS1_35KernelTmaWarpSpecializedCooperativeEEENS5_IJNSA_ILi384EEENSA_ILi64EEENSA_ILi256EEEEEEaNS5_IJlSB_lEEEaSJ_NS4_8TiledMMAINS4_8MMA_AtomIJNS4_4SM904GMMA26MMA_64x64x32_S32S8S8_SS_TNEEEENS4_6LayoutINS5_IJNSA_ILi2EEESB_SB_EEENS5_IJSB_NSA_ILi0EEEST_EEEEENS5_IJNS4_10UnderscoreESW_SW_EEEEENS4_13SM90_TMA_LOADENS4_14ComposedLayoutINS4_7SwizzleILi3ELi4ELi3EEENS4_18smem_ptr_flag_bitsILi8EEENSQ_INS5_IJNSA_ILi8EEENSA_ILi128EEEEEENS5_IJS16_SB_EEEEEEEvNS4_8identityESZ_S1A_vS1B_EENS_8epilogue10collective6detail29Sm90TmaWarpSpecializedAdapterINS1E_15DefaultEpilogueIaSJ_SJ_NS1D_6thread17LinearCombinationIaLi1EiiLNS1I_9ScaleType4KindE0ELNS_15FloatRoundStyleE2EaEENS1_15EpilogueDefaultEEEEEvvEEEEvNT_6ParamsE:
        .type           _ZN7cutlass13device_kernelINS_4gemm6kernel13GemmUniversalIN4cute5tupleIJiiiiEEENS1_10collective13CollectiveMmaINS1_34MainloopSm90TmaGmmaWarpSpecializedILi2ENS5_IJNS4_1CILi1EEESB_SB_EEENS1_35KernelTmaWarpSpecializedCooperativeEEENS5_IJNSA_ILi384EEENSA_ILi64EEENSA_ILi256EEEEEEaNS5_IJlSB_lEEEaSJ_NS4_8TiledMMAINS4_8MMA_AtomIJNS4_4SM904GMMA26MMA_64x64x32_S32S8S8_SS_TNEEEENS4_6LayoutINS5_IJNSA_ILi2EEESB_SB_EEENS5_IJSB_NSA_ILi0EEEST_EEEEENS5_IJNS4_10UnderscoreESW_SW_EEEEENS4_13SM90_TMA_LOADENS4_14ComposedLayoutINS4_7SwizzleILi3ELi4ELi3EEENS4_18smem_ptr_flag_bitsILi8EEENSQ_INS5_IJNSA_ILi8EEENSA_ILi128EEEEEENS5_IJS16_SB_EEEEEEEvNS4_8identityESZ_S1A_vS1B_EENS_8epilogue10collective6detail29Sm90TmaWarpSpecializedAdapterINS1E_15DefaultEpilogueIaSJ_SJ_NS1D_6thread17LinearCombinationIaLi1EiiLNS1I_9ScaleType4KindE0ELNS_15FloatRoundStyleE2EaEENS1_15EpilogueDefaultEEEEEvvEEEEvNT_6ParamsE,@function
        .size           _ZN7cutlass13device_kernelINS_4gemm6kernel13GemmUniversalIN4cute5tupleIJiiiiEEENS1_10collective13CollectiveMmaINS1_34MainloopSm90TmaGmmaWarpSpecializedILi2ENS5_IJNS4_1CILi1EEESB_SB_EEENS1_35KernelTmaWarpSpecializedCooperativeEEENS5_IJNSA_ILi384EEENSA_ILi64EEENSA_ILi256EEEEEEaNS5_IJlSB_lEEEaSJ_NS4_8TiledMMAINS4_8MMA_AtomIJNS4_4SM904GMMA26MMA_64x64x32_S32S8S8_SS_TNEEEENS4_6LayoutINS5_IJNSA_ILi2EEESB_SB_EEENS5_IJSB_NSA_ILi0EEEST_EEEEENS5_IJNS4_10UnderscoreESW_SW_EEEEENS4_13SM90_TMA_LOADENS4_14ComposedLayoutINS4_7SwizzleILi3ELi4ELi3EEENS4_18smem_ptr_flag_bitsILi8EEENSQ_INS5_IJNSA_ILi8EEENSA_ILi128EEEEEENS5_IJS16_SB_EEEEEEEvNS4_8identityESZ_S1A_vS1B_EENS_8epilogue10collective6detail29Sm90TmaWarpSpecializedAdapterINS1E_15DefaultEpilogueIaSJ_SJ_NS1D_6thread17LinearCombinationIaLi1EiiLNS1I_9ScaleType4KindE0ELNS_15FloatRoundStyleE2EaEENS1_15EpilogueDefaultEEEEEvvEEEEvNT_6ParamsE,(.L_x_80 - _ZN7cutlass13device_kernelINS_4gemm6kernel13GemmUniversalIN4cute5tupleIJiiiiEEENS1_10collective13CollectiveMmaINS1_34MainloopSm90TmaGmmaWarpSpecializedILi2ENS5_IJNS4_1CILi1EEESB_SB_EEENS1_35KernelTmaWarpSpecializedCooperativeEEENS5_IJNSA_ILi384EEENSA_ILi64EEENSA_ILi256EEEEEEaNS5_IJlSB_lEEEaSJ_NS4_8TiledMMAINS4_8MMA_AtomIJNS4_4SM904GMMA26MMA_64x64x32_S32S8S8_SS_TNEEEENS4_6LayoutINS5_IJNSA_ILi2EEESB_SB_EEENS5_IJSB_NSA_ILi0EEEST_EEEEENS5_IJNS4_10UnderscoreESW_SW_EEEEENS4_13SM90_TMA_LOADENS4_14ComposedLayoutINS4_7SwizzleILi3ELi4ELi3EEENS4_18smem_ptr_flag_bitsILi8EEENSQ_INS5_IJNSA_ILi8EEENSA_ILi128EEEEEENS5_IJS16_SB_EEEEEEEvNS4_8identityESZ_S1A_vS1B_EENS_8epilogue10collective6detail29Sm90TmaWarpSpecializedAdapterINS1E_15DefaultEpilogueIaSJ_SJ_NS1D_6thread17LinearCombinationIaLi1EiiLNS1I_9ScaleType4KindE0ELNS_15FloatRoundStyleE2EaEENS1_15EpilogueDefaultEEEEEvvEEEEvNT_6ParamsE)
        .other          _ZN7cutlass13device_kernelINS_4gemm6kernel13GemmUniversalIN4cute5tupleIJiiiiEEENS1_10collective13CollectiveMmaINS1_34MainloopSm90TmaGmmaWarpSpecializedILi2ENS5_IJNS4_1CILi1EEESB_SB_EEENS1_35KernelTmaWarpSpecializedCooperativeEEENS5_IJNSA_ILi384EEENSA_ILi64EEENSA_ILi256EEEEEEaNS5_IJlSB_lEEEaSJ_NS4_8TiledMMAINS4_8MMA_AtomIJNS4_4SM904GMMA26MMA_64x64x32_S32S8S8_SS_TNEEEENS4_6LayoutINS5_IJNSA_ILi2EEESB_SB_EEENS5_IJSB_NSA_ILi0EEEST_EEEEENS5_IJNS4_10UnderscoreESW_SW_EEEEENS4_13SM90_TMA_LOADENS4_14ComposedLayoutINS4_7SwizzleILi3ELi4ELi3EEENS4_18smem_ptr_flag_bitsILi8EEENSQ_INS5_IJNSA_ILi8EEENSA_ILi128EEEEEENS5_IJS16_SB_EEEEEEEvNS4_8identityESZ_S1A_vS1B_EENS_8epilogue10collective6detail29Sm90TmaWarpSpecializedAdapterINS1E_15DefaultEpilogueIaSJ_SJ_NS1D_6thread17LinearCombinationIaLi1EiiLNS1I_9ScaleType4KindE0ELNS_15FloatRoundStyleE2EaEENS1_15EpilogueDefaultEEEEEvvEEEEvNT_6ParamsE,@"STO_CUDA_ENTRY STV_DEFAULT"
_ZN7cutlass13device_kernelINS_4gemm6kernel13GemmUniversalIN4cute5tupleIJiiiiEEENS1_10collective13CollectiveMmaINS1_34MainloopSm90TmaGmmaWarpSpecializedILi2ENS5_IJNS4_1CILi1EEESB_SB_EEENS1_35KernelTmaWarpSpecializedCooperativeEEENS5_IJNSA_ILi384EEENSA_ILi64EEENSA_ILi256EEEEEEaNS5_IJlSB_lEEEaSJ_NS4_8TiledMMAINS4_8MMA_AtomIJNS4_4SM904GMMA26MMA_64x64x32_S32S8S8_SS_TNEEEENS4_6LayoutINS5_IJNSA_ILi2EEESB_SB_EEENS5_IJSB_NSA_ILi0EEEST_EEEEENS5_IJNS4_10UnderscoreESW_SW_EEEEENS4_13SM90_TMA_LOADENS4_14ComposedLayoutINS4_7SwizzleILi3ELi4ELi3EEENS4_18smem_ptr_flag_bitsILi8EEENSQ_INS5_IJNSA_ILi8EEENSA_ILi128EEEEEENS5_IJS16_SB_EEEEEEEvNS4_8identityESZ_S1A_vS1B_EENS_8epilogue10collective6detail29Sm90TmaWarpSpecializedAdapterINS1E_15DefaultEpilogueIaSJ_SJ_NS1D_6thread17LinearCombinationIaLi1EiiLNS1I_9ScaleType4KindE0ELNS_15FloatRoundStyleE2EaEENS1_15EpilogueDefaultEEEEEvvEEEEvNT_6ParamsE:
[----:B------:R-:W0:Y:S01]  /*0000*/  LDC R1, c[0x0][0x28] ;  /* 0x00000a00ff017b82 */ /* 0x000e220000000800 */
[----:B------:R-:W1:Y:S01]  /*0010*/  S2R R4, SR_TID.X ;  /* 0x0000000000047919 */ /* 0x000e620000002100 */
[----:B------:R-:W-:Y:S01]  /*0020*/  ELECT P0, URZ, PT ;  /* 0x00000000003f782f */ /* 0x000fe20003800000 */
[----:B------:R-:W-:Y:S01]  /*0030*/  BSSY B0, `(.L_x_0) ;  /* 0x000000f000007945 */ /* 0x000fe20003800000 */
[--C-:B-1----:R-:W-:Y:S02]  /*0040*/  SHF.R.U32.HI R0, RZ, 0x5, R4.reuse ;  /* 0x00000005ff007819 */ /* 0x102fe40000011604 */
[----:B------:R-:W-:-:S03]  /*0050*/  SHF.R.U32.HI R14, RZ, 0x7, R4 ;  /* 0x00000007ff0e7819 */ /* 0x000fc60000011604 */
[----:B------:R-:W1:Y:S04]  /*0060*/  SHFL.IDX PT, R5, R0, RZ, 0x1f ;  /* 0x00001fff00057589 */ /* 0x000e6800000e0000 */
[----:B------:R2:W3:Y:S01]  /*0070*/  SHFL.IDX PT, R10, R14, RZ, 0x1f ;  /* 0x00001fff0e0a7589 */ /* 0x0004e200000e0000 */
[----:B-1----:R-:W-:-:S13]  /*0080*/  ISETP.NE.OR P0, PT, R5, RZ, !P0 ;  /* 0x000000ff0500720c */ /* 0x002fda0004705670 */
[----:B0-23--:R-:W-:Y:S05]  /*0090*/  @P0 BRA `(.L_x_1) ;  /* 0x0000000000200947 */ /* 0x00dfea0003800000 */
[----:B------:R-:W-:Y:S02]  /*00a0*/  ULDC.64 UR4, c[0x0][0x198] ;  /* 0x0000660000047ab9 */ /* 0x000fe40000000a00 */
[----:B------:R-:W-:Y:S02]  /*00b0*/  UIADD3 UR6, UP0, UR4, 0xf0, URZ ;  /* 0x000000f004067890 */ /* 0x000fe4000ff1e03f */
[----:B------:R-:W-:Y:S02]  /*00c0*/  UIADD3 UR4, UP1, UR4, 0x1f0, URZ ;  /* 0x000001f004047890 */ /* 0x000fe4000ff3e03f */
[----:B------:R-:W-:Y:S02]  /*00d0*/  UIADD3.X UR7, URZ, UR5, URZ, UP0, !UPT ;  /* 0x000000053f077290 */ /* 0x000fe400087fe43f */
[----:B------:R-:W-:-:S07]  /*00e0*/  UIADD3.X UR5, URZ, UR5, URZ, UP1, !UPT ;  /* 0x000000053f057290 */ /* 0x000fce0008ffe43f */
[----:B------:R0:W-:Y:S02]  /*00f0*/  UTMACCTL.PF [UR6] ;  /* 0x00000000060079b9 */ /* 0x0001e40008040000 */
[----:B------:R0:W-:Y:S02]  /*0100*/  UTMACCTL.PF [UR4] ;  /* 0x00000000040079b9 */ /* 0x0001e40008040000 */
[----:B0-----:R-:W-:Y:S01]  /*0110*/  NOP ;  /* 0x0000000000007918 */ /* 0x001fe20000000000 */
.L_x_1:
[----:B------:R-:W-:Y:S05]  /*0120*/  BSYNC B0 ;  /* 0x0000000000007941 */ /* 0x000fea0003800000 */
.L_x_0:
[----:B------:R-:W0:Y:S02]  /*0130*/  SHFL.IDX PT, R2, R0, RZ, 0x1f ;  /* 0x00001fff00027589 */ /* 0x000e2400000e0000 */
[----:B0-----:R-:W-:-:S13]  /*0140*/  ISETP.NE.AND P0, PT, R2, RZ, PT ;  /* 0x000000ff0200720c */ /* 0x001fda0003f05270 */
[----:B------:R-:W-:Y:S05]  /*0150*/  @P0 BRA `(.L_x_2) ;  /* 0x0000000000480947 */ /* 0x000fea0003800000 */
[----:B------:R-:W0:Y:S01]  /*0160*/  S2UR UR8, SR_CgaCtaId ;  /* 0x00000000000879c3 */ /* 0x000e220000008800 */
[----:B------:R-:W-:Y:S01]  /*0170*/  UMOV UR4, 0x400 ;  /* 0x0000040000047882 */ /* 0x000fe20000000000 */
[----:B------:R-:W-:Y:S01]  /*0180*/  UMOV UR5, 0x1 ;  /* 0x0000000100057882 */ /* 0x000fe20000000000 */
[----:B------:R-:W-:Y:S01]  /*0190*/  UMOV UR6, 0x100 ;  /* 0x0000010000067882 */ /* 0x000fe20000000000 */
[----:B------:R-:W-:Y:S01]  /*01a0*/  ELECT P0, URZ, PT ;  /* 0x00000000003f782f */ /* 0x000fe20003800000 */
[----:B------:R-:W-:-:S04]  /*01b0*/  UIADD3 UR6, -UR6, 0x100000, URZ ;  /* 0x0010000006067890 */ /* 0x000fc8000fffe13f */
[----:B------:R-:W-:Y:S02]  /*01c0*/  USHF.L.U32 UR7, UR6, 0xb, URZ ;  /* 0x0000000b06077899 */ /* 0x000fe4000800063f */
[----:B------:R-:W-:Y:S02]  /*01d0*/  USHF.L.U32 UR6, UR6, 0x1, URZ ;  /* 0x0000000106067899 */ /* 0x000fe4000800063f */
[----:B0-----:R-:W-:Y:S02]  /*01e0*/  ULEA UR8, UR8, UR4, 0x18 ;  /* 0x0000000408087291 */ /* 0x001fe4000f8ec03f */
[----:B------:R-:W-:-:S04]  /*01f0*/  UIADD3 UR4, -UR5, 0x100000, URZ ;  /* 0x0010000005047890 */ /* 0x000fc8000fffe13f */
[----:B------:R-:W-:Y:S02]  /*0200*/  USHF.L.U32 UR5, UR4, 0xb, URZ ;  /* 0x0000000b04057899 */ /* 0x000fe4000800063f */
[----:B------:R-:W-:Y:S01]  /*0210*/  USHF.L.U32 UR4, UR4, 0x1, URZ ;  /* 0x0000000104047899 */ /* 0x000fe2000800063f */
[----:B------:R-:W0:Y:S11]  /*0220*/  FENCE.VIEW.ASYNC.S ;  /* 0x00000000000073c6 */ /* 0x000e360000000000 */
[----:B0-----:R0:W1:Y:S01]  /*0230*/  SYNCS.EXCH.64 URZ, [UR8], UR4 ;  /* 0x00000004083f75b2 */ /* 0x0010620008000100 */
[----:B------:R0:W2:Y:S01]  /*0240*/  SYNCS.EXCH.64 URZ, [UR8+0x10], UR6 ;  /* 0x00001006083f75b2 */ /* 0x0000a20008000100 */
[----:B------:R0:W3:Y:S01]  /*0250*/  SYNCS.EXCH.64 URZ, [UR8+0x8], UR4 ;  /* 0x00000804083f75b2 */ /* 0x0000e20008000100 */
[----:B------:R0:W4:Y:S01]  /*0260*/  SYNCS.EXCH.64 URZ, [UR8+0x18], UR6 ;  /* 0x00001806083f75b2 */ /* 0x0001220008000100 */
[----:B------:R-:W-:Y:S01]  /*0270*/  NOP ;  /* 0x0000000000007918 */ /* 0x000fe20000000000 */
.L_x_2:
[----:B------:R-:W5:Y:S01]  /*0280*/  SHFL.IDX PT, R0, R0, RZ, 0x1f ;  /* 0x00001fff00007589 */ /* 0x000f6200000e0000 */
[----:B------:R-:W-:Y:S01]  /*0290*/  ELECT P0, URZ, PT ;  /* 0x00000000003f782f */ /* 0x000fe20003800000 */
[----:B------:R-:W1:Y:S01]  /*02a0*/  LDC R2, c[0x0][0x65c] ;  /* 0x00019700ff027b82 */ /* 0x000e620000000800 */
[----:B0-----:R-:W-:Y:S01]  /*02b0*/  UMOV UR4, 0x20 ;  /* 0x0000002000047882 */ /* 0x001fe20000000000 */
[----:B------:R-:W0:Y:S01]  /*02c0*/  S2R R3, SR_CTAID.Y ;  /* 0x0000000000037919 */ /* 0x000e220000002600 */
[----:B------:R-:W-:Y:S01]  /*02d0*/  NOP ;  /* 0x0000000000007918 */ /* 0x000fe20000000000 */
[----:B------:R-:W-:Y:S01]  /*02e0*/  ISETP.NE.AND P2, PT, R10, RZ, PT ;  /* 0x000000ff0a00720c */ /* 0x000fe20003f45270 */
[----:B------:R-:W-:Y:S01]  /*02f0*/  NOP ;  /* 0x0000000000007918 */ /* 0x000fe20000000000 */
[----:B------:R-:W2:Y:S01]  /*0300*/  S2R R6, SR_CTAID.X ;  /* 0x0000000000067919 */ /* 0x000ea20000002500 */
[----:B------:R-:W-:Y:S01]  /*0310*/  IMAD.MOV.U32 R7, RZ, RZ, RZ ;  /* 0x000000ffff077224 */ /* 0x000fe200078e00ff */
[----:B-----5:R-:W-:-:S02]  /*0320*/  ISETP.NE.OR P0, PT, R0, RZ, !P0 ;  /* 0x000000ff0000720c */ /* 0x020fc40004705670 */
[----:B-1----:R-:W-:-:S04]  /*0330*/  ISETP.NE.AND P3, PT, R2, 0x1, PT ;  /* 0x000000010200780c */ /* 0x002fc80003f65270 */
[----:B------:R-:W-:Y:S02]  /*0340*/  P2R R0, PR, RZ, 0x8 ;  /* 0x00000008ff007803 */ /* 0x000fe40000000000 */
[----:B------:R-:W-:-:S04]  /*0350*/  SHF.R.S32.HI R0, RZ, 0x1f, R5 ;  /* 0x0000001fff007819 */ /* 0x000fc80000011405 */
[----:B------:R-:W-:Y:S01]  /*0360*/  LEA.HI R0, R0, R5, RZ, 0x2 ;  /* 0x0000000500007211 */ /* 0x000fe200078f10ff */
[----:B------:R-:W-:Y:S01]  /*0370*/  VOTEU.ALL UP0, P0 ;  /* 0x00000000003f7886 */ /* 0x000fe20000000000 */
[----:B------:R-:W-:Y:S01]  /*0380*/  VOTEU.ALL UP1, P0 ;  /* 0x00000000003f7886 */ /* 0x000fe20000020000 */
[----:B------:R-:W2:Y:S01]  /*0390*/  @P3 LDC R17, c[0x0][0x10] ;  /* 0x00000400ff113b82 */ /* 0x000ea20000000800 */
[----:B------:R-:W-:Y:S01]  /*03a0*/  LOP3.LUT R0, R0, 0xfffffffc, RZ, 0xc0, !PT ;  /* 0xfffffffc00007812 */ /* 0x000fe200078ec0ff */
[----:B0-----:R-:W-:Y:S01]  /*03b0*/  @P3 IMAD.MOV.U32 R8, RZ, RZ, R3 ;  /* 0x000000ffff083224 */ /* 0x001fe200078e0003 */
[----:B------:R-:W-:Y:S01]  /*03c0*/  @!UP0 UMOV UR6, 0x400 ;  /* 0x0000040000068882 */ /* 0x000fe20000000000 */
[----:B------:R-:W-:-:S04]  /*03d0*/  @!UP0 UIADD3 UR4, -UR4, 0x100000, URZ ;  /* 0x0010000004048890 */ /* 0x000fc8000fffe13f */
[----:B------:R-:W-:Y:S02]  /*03e0*/  @!UP0 USHF.L.U32 UR5, UR4, 0xb, URZ ;  /* 0x0000000b04058899 */ /* 0x000fe4000800063f */
[----:B------:R-:W-:Y:S01]  /*03f0*/  @!UP0 USHF.L.U32 UR4, UR4, 0x1, URZ ;  /* 0x0000000104048899 */ /* 0x000fe2000800063f */
[----:B------:R-:W-:Y:S02]  /*0400*/  @P3 IMAD.MOV.U32 R9, RZ, RZ, RZ ;  /* 0x000000ffff093224 */ /* 0x000fe400078e00ff */
[----:B------:R-:W-:Y:S01]  /*0410*/  IMAD.IADD R0, R5, 0x1, -R0 ;  /* 0x0000000105007824 */ /* 0x000fe200078e0a00 */
[----:B------:R-:W0:Y:S01]  /*0420*/  @!UP0 S2UR UR7, SR_CgaCtaId ;  /* 0x00000000000789c3 */ /* 0x000e220000008800 */
[----:B------:R-:W-:-:S03]  /*0430*/  @P3 IMAD.MOV.U32 R5, RZ, RZ, RZ ;  /* 0x000000ffff053224 */ /* 0x000fc600078e00ff */
[----:B------:R-:W-:-:S04]  /*0440*/  ISETP.NE.AND P1, PT, R0, 0x3, PT ;  /* 0x000000030000780c */ /* 0x000fc80003f25270 */
[----:B------:R-:W1:Y:S01]  /*0450*/  @!P3 LDC R11, c[0x0][0xc] ;  /* 0x00000300ff0bbb82 */ /* 0x000e620000000800 */
[----:B--2---:R-:W-:-:S04]  /*0460*/  @P3 IMAD.WIDE.U32 R16, R6, R17, R8 ;  /* 0x0000001106103225 */ /* 0x004fc800078e0008 */
[----:B------:R-:W-:Y:S01]  /*0470*/  @P3 IMAD.IADD R17, R17, 0x1, R5 ;  /* 0x0000000111113824 */ /* 0x000fe200078e0205 */
[----:B------:R-:W-:Y:S01]  /*0480*/  LOP3.LUT R5, R4, 0x7f, RZ, 0xc0, !PT ;  /* 0x0000007f04057812 */ /* 0x000fe200078ec0ff */
[----:B0-----:R-:W-:Y:S01]  /*0490*/  @!UP0 ULEA UR8, UR7, UR6, 0x18 ;  /* 0x0000000607088291 */ /* 0x001fe2000f8ec03f */
[----:B------:R-:W-:Y:S02]  /*04a0*/  VOTEU.ALL UP0, P0 ;  /* 0x00000000003f7886 */ /* 0x000fe40000000000 */
[----:B------:R-:W-:Y:S01]  /*04b0*/  ULDC UR6, c[0x0][0xc] ;  /* 0x0000030000067ab9 */ /* 0x000fe20000000800 */
[----:B------:R-:W-:Y:S01]  /*04c0*/  ISETP.EQ.OR P0, PT, R0, RZ, !P1 ;  /* 0x000000ff0000720c */ /* 0x000fe20004f02670 */
[----:B------:R-:W-:-:S03]  /*04d0*/  ULDC UR7, c[0x0][0x10] ;  /* 0x0000040000077ab9 */ /* 0x000fc60000000800 */
[C---:B------:R-:W-:Y:S01]  /*04e0*/  ISETP.EQ.AND P0, PT, R10.reuse, RZ, P0 ;  /* 0x000000ff0a00720c */ /* 0x040fe20000702270 */
[----:B------:R-:W-:Y:S02]  /*04f0*/  VIADD R10, R10, 0xffffffff ;  /* 0xffffffff0a0a7836 */ /* 0x000fe40000000000 */
[----:B-1----:R-:W-:Y:S01]  /*0500*/  @!P3 IMAD.WIDE.U32 R8, R11, R3, R6 ;  /* 0x000000030b08b225 */ /* 0x002fe200078e0006 */
[----:B------:R-:W0:Y:S02]  /*0510*/  FENCE.VIEW.ASYNC.S ;  /* 0x00000000000073c6 */ /* 0x000e240000000000 */
[----:B0-----:R-:W3:Y:S01]  /*0520*/  @!UP0 SYNCS.EXCH.64 URZ, [UR8+0x30], UR4 ;  /* 0x00003004083f85b2 */ /* 0x001ee20008000100 */
[----:B------:R-:W-:Y:S02]  /*0530*/  SEL R18, RZ, 0x1, !P0 ;  /* 0x00000001ff127807 */ /* 0x000fe40004000000 */
[----:B------:R-:W-:Y:S01]  /*0540*/  ISETP.GE.U32.AND P1, PT, R10, 0x2, PT ;  /* 0x000000020a00780c */ /* 0x000fe20003f26070 */
[----:B------:R-:W-:-:S02]  /*0550*/  @!P3 IMAD.MOV.U32 R16, RZ, RZ, R8 ;  /* 0x000000ffff10b224 */ /* 0x000fc400078e0008 */
[----:B------:R-:W-:Y:S01]  /*0560*/  @!P3 IMAD.MOV.U32 R17, RZ, RZ, R9 ;  /* 0x000000ffff11b224 */ /* 0x000fe200078e0009 */
[----:B------:R-:W-:Y:S01]  /*0570*/  SEL R18, R18, 0x2, P1 ;  /* 0x0000000212127807 */ /* 0x000fe20000800000 */
[----:B------:R0:W3:Y:S01]  /*0580*/  @!UP1 SYNCS.EXCH.64 URZ, [UR8+0x38], UR4 ;  /* 0x00003804083f95b2 */ /* 0x0000e20008000100 */
[----:B------:R-:W-:Y:S01]  /*0590*/  NOP ;  /* 0x0000000000007918 */ /* 0x000fe20000000000 */
[----:B0-----:R-:W-:-:S03]  /*05a0*/  UIMAD.WIDE.U32 UR4, UR6, UR7, URZ ;  /* 0x00000007060472a5 */ /* 0x001fc6000f8e003f */
[----:B------:R-:W-:Y:S02]  /*05b0*/  ULDC UR6, c[0x0][0x14] ;  /* 0x0000050000067ab9 */ /* 0x000fe40000000800 */
[----:B------:R-:W-:Y:S02]  /*05c0*/  UIMAD.WIDE.U32 UR48, UR4, UR6, URZ ;  /* 0x00000006043072a5 */ /* 0x000fe4000f8e003f */
[----:B------:R-:W-:-:S04]  /*05d0*/  UIMAD UR38, UR5, UR6, URZ ;  /* 0x00000006052672a4 */ /* 0x000fc8000f8e023f */
[----:B------:R-:W-:Y:S01]  /*05e0*/  UIADD3 UR38, UR49, UR38, URZ ;  /* 0x0000002631267290 */ /* 0x000fe2000fffe03f */
[----:B---34-:R-:W-:Y:S06]  /*05f0*/  BAR.SYNC.DEFER_BLOCKING 0x0 ;  /* 0x0000000000007b1d */ /* 0x018fec0000010000 */
[----:B------:R-:W-:Y:S05]  /*0600*/  @!P2 BRA `(.L_x_3) ;  /* 0x000000780090a947 */ /* 0x000fea0003800000 */
[----:B------:R-:W-:-:S13]  /*0610*/  ISETP.GT.U32.AND P0, PT, R10, 0x1, PT ;  /* 0x000000010a00780c */ /* 0x000fda0003f04070 */
[----:B------:R-:W-:Y:S05]  /*0620*/  @P0 EXIT ;  /* 0x000000000000094d */ /* 0x000fea0003800000 */
[----:B------:R-:W-:Y:S01]  /*0630*/  ULDC.64 UR4, c[0x0][0x650] ;  /* 0x0001940000047ab9 */ /* 0x000fe20000000a00 */
[----:B------:R-:W-:Y:S01]  /*0640*/  PRMT R0, RZ, 0x7610, R0 ;  /* 0x00007610ff007816 */ /* 0x000fe20000000000 */
[----:B------:R-:W-:Y:S01]  /*0650*/  IMAD.MOV.U32 R131, RZ, RZ, -0x1 ;  /* 0xffffffffff837424 */ /* 0x000fe200078e00ff */
[----:B------:R-:W-:Y:S01]  /*0660*/  ISETP.GE.U32.AND P0, PT, R16, UR4, PT ;  /* 0x0000000410007c0c */ /* 0x000fe2000bf06070 */
[----:B------:R-:W-:Y:S02]  /*0670*/  IMAD.MOV.U32 R129, RZ, RZ, -0x1 ;  /* 0xffffffffff817424 */ /* 0x000fe400078e00ff */
[----:B------:R-:W-:Y:S01]  /*0680*/  IMAD.MOV.U32 R19, RZ, RZ, -0x1 ;  /* 0xffffffffff137424 */ /* 0x000fe200078e00ff */
[----:B------:R-:W-:-:S13]  /*0690*/  ISETP.GE.U32.AND.EX P0, PT, R17, UR5, PT, P0 ;  /* 0x0000000511007c0c */ /* 0x000fda000bf06100 */
[----:B------:R-:W-:Y:S05]  /*06a0*/  @P0 BRA `(.L_x_4) ;  /* 0x0000000400580947 */ /* 0x000fea0003800000 */
[----:B------:R-:W0:Y:S01]  /*06b0*/  LDC.64 R20, c[0x0][0x628] ;  /* 0x00018a00ff147b82 */ /* 0x000e220000000a00 */
[----:B------:R-:W-:Y:S02]  /*06c0*/  IMAD.MOV.U32 R8, RZ, RZ, R16 ;  /* 0x000000ffff087224 */ /* 0x000fe400078e0010 */
[----:B------:R-:W-:-:S05]  /*06d0*/  IMAD.MOV.U32 R9, RZ, RZ, R17 ;  /* 0x000000ffff097224 */ /* 0x000fca00078e0011 */
[----:B------:R-:W1:Y:S08]  /*06e0*/  LDC R0, c[0x0][0x630] ;  /* 0x00018c00ff007b82 */ /* 0x000e700000000800 */
[----:B------:R-:W2:Y:S01]  /*06f0*/  LDC.64 R22, c[0x0][0x620] ;  /* 0x00018800ff167b82 */ /* 0x000ea20000000a00 */
[----:B0-----:R-:W-:-:S04]  /*0700*/  ISETP.NE.U32.AND P0, PT, R20, RZ, PT ;  /* 0x000000ff1400720c */ /* 0x001fc80003f05070 */
[----:B------:R-:W-:-:S13]  /*0710*/  ISETP.NE.AND.EX P0, PT, R21, RZ, PT, P0 ;  /* 0x000000ff1500720c */ /* 0x000fda0003f05300 */
[----:B-12---:R-:W-:Y:S05]  /*0720*/  @!P0 BRA `(.L_x_5) ;  /* 0x0000000000288947 */ /* 0x006fea0003800000 */
[----:B------:R-:W0:Y:S02]  /*0730*/  LDC R13, c[0x0][0x634] ;  /* 0x00018d00ff0d7b82 */ /* 0x000e240000000800 */
[----:B0-----:R-:W-:-:S05]  /*0740*/  IADD3 R13, P0, R16, R13, RZ ;  /* 0x0000000d100d7210 */ /* 0x001fca0007f1e0ff */
[----:B------:R-:W-:-:S04]  /*0750*/  IMAD.X R15, RZ, RZ, R17, P0 ;  /* 0x000000ffff0f7224 */ /* 0x000fc800000e0611 */
[----:B------:R-:W-:-:S04]  /*0760*/  IMAD.WIDE.U32 R8, R15, R20, RZ ;  /* 0x000000140f087225 */ /* 0x000fc800078e00ff */
[----:B------:R-:W-:-:S04]  /*0770*/  IMAD.WIDE.U32 R10, P0, R13, R21, R8 ;  /* 0x000000150d0a7225 */ /* 0x000fc80007800008 */
[----:B------:R-:W-:-:S04]  /*0780*/  IMAD.WIDE.U32 R8, R13, R20, RZ ;  /* 0x000000140d087225 */ /* 0x000fc800078e00ff */
[----:B------:R-:W-:Y:S01]  /*0790*/  IMAD.X R13, RZ, RZ, RZ, P0 ;  /* 0x000000ffff0d7224 */ /* 0x000fe200000e06ff */
[----:B------:R-:W-:Y:S01]  /*07a0*/  IADD3 RZ, P0, R9, R10, RZ ;  /* 0x0000000a09ff7210 */ /* 0x000fe20007f1e0ff */
[----:B------:R-:W-:-:S04]  /*07b0*/  IMAD.MOV.U32 R12, RZ, RZ, R11 ;  /* 0x000000ffff0c7224 */ /* 0x000fc800078e000b */
[----:B------:R-:W-:-:S08]  /*07c0*/  IMAD.WIDE.U32.X R8, R15, R21, R12, P0 ;  /* 0x000000150f087225 */ /* 0x000fd000000e040c */
.L_x_5:
[-CC-:B------:R-:W-:Y:S01]  /*07d0*/  SHF.R.U64 R25, R8, R0.reuse, R9.reuse ;  /* 0x0000000008197219 */ /* 0x180fe20000001209 */
[----:B------:R-:W0:Y:S01]  /*07e0*/  LDC R12, c[0x0][0x618] ;  /* 0x00018600ff0c7b82 */ /* 0x000e220000000800 */
[----:B------:R-:W-:Y:S01]  /*07f0*/  SHF.R.U32.HI R7, RZ, R0, R9 ;  /* 0x00000000ff077219 */ /* 0x000fe20000011609 */
[----:B------:R-:W-:Y:S01]  /*0800*/  ULDC UR4, c[0x0][0x150] ;  /* 0x0000540000047ab9 */ /* 0x000fe20000000800 */
[----:B------:R-:W-:Y:S02]  /*0810*/  IADD3 R11, P0, RZ, -R25, RZ ;  /* 0x80000019ff0b7210 */ /* 0x000fe40007f1e0ff */
[----:B------:R-:W-:-:S03]  /*0820*/  I2FP.F32.U32 R0, R6 ;  /* 0x0000000600007245 */ /* 0x000fc60000201000 */
[----:B------:R-:W1:Y:S01]  /*0830*/  LDC.64 R30, c[0x0][0x640] ;  /* 0x00019000ff1e7b82 */ /* 0x000e620000000a00 */
[----:B------:R-:W-:Y:S02]  /*0840*/  IMAD.X R13, RZ, RZ, ~R7, P0 ;  /* 0x000000ffff0d7224 */ /* 0x000fe400000e0e07 */
[----:B------:R-:W-:Y:S01]  /*0850*/  FMUL R0, R0, UR4 ;  /* 0x0000000400007c20 */ /* 0x000fe20008400000 */
[----:B------:R-:W-:Y:S01]  /*0860*/  IMAD.WIDE.U32 R8, R11, R22, R16 ;  /* 0x000000160b087225 */ /* 0x000fe200078e0010 */
[----:B------:R-:W-:-:S03]  /*0870*/  ULDC UR4, c[0x0][0x154] ;  /* 0x0000550000047ab9 */ /* 0x000fc60000000800 */
[----:B------:R-:W-:Y:S01]  /*0880*/  IMAD R10, R13, R22, RZ ;  /* 0x000000160d0a7224 */ /* 0x000fe200078e02ff */
[----:B------:R-:W2:Y:S01]  /*0890*/  LDC R7, c[0x0][0x144] ;  /* 0x00005100ff077b82 */ /* 0x000ea20000000800 */
[----:B------:R-:W3:Y:S02]  /*08a0*/  F2I.U32.TRUNC.NTZ R0, R0 ;  /* 0x0000000000007305 */ /* 0x000ee4000020f000 */
[----:B------:R-:W-:-:S04]  /*08b0*/  IMAD R11, R11, R23, R10 ;  /* 0x000000170b0b7224 */ /* 0x000fc800078e020a */
[----:B------:R-:W-:Y:S01]  /*08c0*/  IMAD.IADD R9, R9, 0x1, R11 ;  /* 0x0000000109097824 */ /* 0x000fe200078e020b */
[----:B------:R-:W4:Y:S01]  /*08d0*/  LDC R24, c[0x0][0x608] ;  /* 0x00018200ff187b82 */ /* 0x000f220000000800 */
[----:B------:R-:W-:-:S03]  /*08e0*/  IMAD.MOV.U32 R11, RZ, RZ, -0x1 ;  /* 0xffffffffff0b7424 */ /* 0x000fc600078e00ff */
[-CC-:B0-----:R-:W-:Y:S02]  /*08f0*/  SHF.R.U64 R22, R8, R12.reuse, R9.reuse ;  /* 0x0000000c08167219 */ /* 0x181fe40000001209 */
[----:B------:R-:W-:Y:S02]  /*0900*/  I2FP.F32.U32 R8, R3 ;  /* 0x0000000300087245 */ /* 0x000fe40000201000 */
[----:B------:R-:W0:Y:S01]  /*0910*/  LDC R28, c[0x0][0x658] ;  /* 0x00019600ff1c7b82 */ /* 0x000e220000000800 */
[----:B-1----:R-:W-:Y:S01]  /*0920*/  ISETP.NE.U32.AND P0, PT, R30, RZ, PT ;  /* 0x000000ff1e00720c */ /* 0x002fe20003f05070 */
[----:B---3--:R-:W-:Y:S02]  /*0930*/  IMAD.MOV R10, RZ, RZ, -R0 ;  /* 0x000000ffff0a7224 */ /* 0x008fe400078e0a00 */
[----:B------:R-:W-:Y:S01]  /*0940*/  FMUL R8, R8, UR4 ;  /* 0x0000000408087c20 */ /* 0x000fe20008400000 */
[----:B------:R-:W-:Y:S02]  /*0950*/  SHF.R.U32.HI R9, RZ, R12, R9 ;  /* 0x0000000cff097219 */ /* 0x000fe40000011609 */
[----:B------:R-:W-:Y:S01]  /*0960*/  ISETP.NE.AND.EX P0, PT, R31, RZ, PT, P0 ;  /* 0x000000ff1f00720c */ /* 0x000fe20003f05300 */
[----:B------:R1:W3:Y:S01]  /*0970*/  F2I.U32.TRUNC.NTZ R15, R8 ;  /* 0x00000008000f7305 */ /* 0x0002e2000020f000 */
[----:B------:R-:W1:Y:S01]  /*0980*/  LDC R20, c[0x0][0x148] ;  /* 0x00005200ff147b82 */ /* 0x000e620000000800 */
[----:B--2---:R-:W-:-:S07]  /*0990*/  IMAD R0, R7, R10, R6 ;  /* 0x0000000a07007224 */ /* 0x004fce00078e0206 */
[----:B------:R-:W2:Y:S01]  /*09a0*/  LDC R26, c[0x0][0x600] ;  /* 0x00018000ff1a7b82 */ /* 0x000ea20000000800 */
[-CC-:B----4-:R-:W-:Y:S02]  /*09b0*/  SHF.R.U64 R32, R22, R24.reuse, R9.reuse ;  /* 0x0000001816207219 */ /* 0x190fe40000001209 */
[----:B------:R-:W-:Y:S01]  /*09c0*/  SHF.R.U32.HI R7, RZ, R24, R9 ;  /* 0x00000018ff077219 */ /* 0x000fe20000011609 */
[----:B------:R-:W-:-:S04]  /*09d0*/  IMAD.MOV.U32 R9, RZ, RZ, 0x1 ;  /* 0x00000001ff097424 */ /* 0x000fc800078e00ff */
[----:B------:R-:W4:Y:S01]  /*09e0*/  LDC R21, c[0x0][0x648] ;  /* 0x00019200ff157b82 */ /* 0x000f220000000800 */
[-C--:B0-----:R-:W-:Y:S02]  /*09f0*/  SHF.L.U32 R6, R11, R28.reuse, RZ ;  /* 0x0000001c0b067219 */ /* 0x081fe400000006ff */
[--C-:B------:R-:W-:Y:S02]  /*0a00*/  SHF.R.U64 R24, R32, R28, R7.reuse ;  /* 0x0000001c20187219 */ /* 0x100fe40000001207 */
[----:B------:R-:W-:Y:S02]  /*0a10*/  LOP3.LUT R13, RZ, R6, RZ, 0x33, !PT ;  /* 0x00000006ff0d7212 */ /* 0x000fe400078e33ff */
[-C--:B------:R-:W-:Y:S01]  /*0a20*/  SHF.R.U32.HI R7, RZ, R28.reuse, R7 ;  /* 0x0000001cff077219 */ /* 0x080fe20000011607 */
[----:B------:R-:W0:Y:S01]  /*0a30*/  LDC R23, c[0x0][0x638] ;  /* 0x00018e00ff177b82 */ /* 0x000e220000000800 */
[----:B------:R-:W-:Y:S01]  /*0a40*/  SHF.L.U32 R12, R9, R28, RZ ;  /* 0x0000001c090c7219 */ /* 0x000fe200000006ff */
[----:B------:R-:W-:-:S06]  /*0a50*/  IMAD.MOV.U32 R6, RZ, RZ, R24 ;  /* 0x000000ffff067224 */ /* 0x000fcc00078e0018 */
[----:B------:R-:W0:Y:S01]  /*0a60*/  LDC R131, c[0x0][0x610] ;  /* 0x00018400ff837b82 */ /* 0x000e220000000800 */
[----:B-1-3--:R-:W-:Y:S05]  /*0a70*/  @!P0 BRA `(.L_x_6) ;  /* 0x0000000000288947 */ /* 0x00afea0003800000 */
[----:B------:R-:W1:Y:S02]  /*0a80*/  LDC R11, c[0x0][0x64c] ;  /* 0x00019300ff0b7b82 */ /* 0x000e640000000800 */
[----:B-1----:R-:W-:-:S05]  /*0a90*/  IADD3 R11, P0, R24, R11, RZ ;  /* 0x0000000b180b7210 */ /* 0x002fca0007f1e0ff */
        /* <DEDUP_REMOVED lines=8> */
.L_x_6:
[----:B----4-:R-:W-:Y:S01]  /*0b20*/  SHF.R.U64 R6, R6, R21, R7 ;  /* 0x0000001506067219 */ /* 0x010fe20000001207 */
[----:B--2---:R-:W-:Y:S01]  /*0b30*/  VIADD R7, R26, 0xffffffff ;  /* 0xffffffff1a077836 */ /* 0x004fe20000000000 */
[----:B------:R-:W-:Y:S01]  /*0b40*/  LOP3.LUT R13, R32, R13, RZ, 0xc0, !PT ;  /* 0x0000000d200d7212 */ /* 0x000fe200078ec0ff */
[----:B------:R-:W-:Y:S02]  /*0b50*/  IMAD.MOV R15, RZ, RZ, -R15 ;  /* 0x000000ffff0f7224 */ /* 0x000fe400078e0a0f */
[----:B------:R-:W-:Y:S02]  /*0b60*/  IMAD.MOV R8, RZ, RZ, -R6 ;  /* 0x000000ffff087224 */ /* 0x000fe400078e0a06 */
[----:B------:R-:W-:Y:S01]  /*0b70*/  IMAD R13, R12, R6, R13 ;  /* 0x000000060c0d7224 */ /* 0x000fe200078e020d */
[----:B------:R-:W-:Y:S01]  /*0b80*/  LOP3.LUT R6, R22, R7, RZ, 0xc0, !PT ;  /* 0x0000000716067212 */ /* 0x000fe200078ec0ff */
[----:B------:R-:W-:Y:S02]  /*0b90*/  @P3 IMAD R0, R20, R15, R3 ;  /* 0x0000000f14003224 */ /* 0x000fe400078e0203 */
[----:B0-----:R-:W-:-:S02]  /*0ba0*/  IMAD R3, R8, R23, R24 ;  /* 0x0000001708037224 */ /* 0x001fc400078e0218 */
[----:B------:R-:W-:Y:S02]  /*0bb0*/  IMAD R131, R13, R131, R0 ;  /* 0x000000830d837224 */ /* 0x000fe400078e0200 */
[----:B------:R-:W-:Y:S02]  /*0bc0*/  IMAD R6, R3, R26, R6 ;  /* 0x0000001a03067224 */ /* 0x000fe400078e0206 */
[----:B------:R-:W-:Y:S02]  /*0bd0*/  IMAD.MOV.U32 R0, RZ, RZ, 0x1 ;  /* 0x00000001ff007424 */ /* 0x000fe400078e00ff */
[----:B------:R-:W-:Y:S01]  /*0be0*/  IMAD.MOV.U32 R19, RZ, RZ, R25 ;  /* 0x000000ffff137224 */ /* 0x000fe200078e0019 */
[----:B------:R-:W-:Y:S02]  /*0bf0*/  SEL R129, R6, R131, !P3 ;  /* 0x0000008306817207 */ /* 0x000fe40005800000 */
[----:B------:R-:W-:-:S07]  /*0c00*/  SEL R131, R131, R6, !P3 ;  /* 0x0000000683837207 */ /* 0x000fce0005800000 */
.L_x_4:
[----:B------:R-:W-:-:S08]  /*0c10*/  NOP ;  /* 0x0000000000007918 */ /* 0x000fd00000000000 */
[----:B------:R-:W0:Y:S02]  /*0c20*/  USETMAXREG.TRY_ALLOC.CTAPOOL UP0, 0xe8 ;  /* 0x000000e8000079c8 */ /* 0x000e240008000600 */
[----:B0-----:R-:W-:-:S13]  /*0c30*/  PLOP3.LUT P0, PT, PT, PT, UP0, 0x80, 0x0 ;  /* 0x000000000000781c */ /* 0x001fda0003f0f008 */
[----:B------:R-:W-:Y:S05]  /*0c40*/  @!P0 BRA `(.L_x_4) ;  /* 0xfffffffc00f08947 */ /* 0x000fea000383ffff */
[----:B------:R-:W-:Y:S01]  /*0c50*/  ULDC.64 UR4, c[0x0][0x598] ;  /* 0x0001660000047ab9 */ /* 0x000fe20000000a00 */
[----:B------:R-:W-:Y:S01]  /*0c60*/  ULDC.64 UR50, c[0x0][0x208] ;  /* 0x0000820000327ab9 */ /* 0x000fe20000000a00 */
[----:B------:R-:W-:-:S04]  /*0c70*/  ISETP.NE.U32.AND P0, PT, RZ, UR4, PT ;  /* 0x00000004ff007c0c */ /* 0x000fc8000bf05070 */
[----:B------:R-:W-:-:S13]  /*0c80*/  ISETP.NE.AND.EX P0, PT, RZ, UR5, PT, P0 ;  /* 0x00000005ff007c0c */ /* 0x000fda000bf05300 */
[----:B------:R-:W-:Y:S05]  /*0c90*/  @!P0 BRA `(.L_x_7) ;  /* 0x00000000001c8947 */ /* 0x000fea0003800000 */
[----:B------:R-:W0:Y:S02]  /*0ca0*/  LDC.64 R6, c[0x0][0x598] ;  /* 0x00016600ff067b82 */ /* 0x000e240000000a00 */
[----:B0-----:R-:W2:Y:S02]  /*0cb0*/  LDG.E.64 R6, desc[UR50][R6.64] ;  /* 0x0000003206067981 */ /* 0x001ea4000c1e1b00 */
[----:B--2---:R-:W-:-:S04]  /*0cc0*/  ISETP.NE.U32.AND P0, PT, R6, RZ, PT ;  /* 0x000000ff0600720c */ /* 0x004fc80003f05070 */
[----:B------:R-:W-:-:S13]  /*0cd0*/  ISETP.NE.AND.EX P0, PT, R7, RZ, PT, P0 ;  /* 0x000000ff0700720c */ /* 0x000fda0003f05300 */
[----:B------:R-:W-:Y:S05]  /*0ce0*/  @!P0 BRA `(.L_x_7) ;  /* 0x0000000000088947 */ /* 0x000fea0003800000 */
[----:B------:R0:W5:Y:S01]  /*0cf0*/  LD.E R120, desc[UR50][R6.64] ;  /* 0x0000003206787980 */ /* 0x000162000c101900 */
[----:B------:R-:W-:Y:S05]  /*0d00*/  BRA `(.L_x_8) ;  /* 0x0000000000247947 */ /* 0x000fea0003800000 */
.L_x_7:
[----:B------:R-:W-:Y:S02]  /*0d10*/  ULDC.64 UR4, c[0x0][0x588] ;  /* 0x0001620000047ab9 */ /* 0x000fe40000000a00 */
[----:B------:R-:W-:-:S04]  /*0d20*/  ISETP.NE.U32.AND P0, PT, RZ, UR4, PT ;  /* 0x00000004ff007c0c */ /* 0x000fc8000bf05070 */
[----:B------:R-:W-:-:S13]  /*0d30*/  ISETP.NE.AND.EX P0, PT, RZ, UR5, PT, P0 ;  /* 0x00000005ff007c0c */ /* 0x000fda000bf05300 */
[----:B------:R-:W-:Y:S05]  /*0d40*/  @!P0 BRA `(.L_x_9) ;  /* 0x00000000000c8947 */ /* 0x000fea0003800000 */
[----:B------:R-:W0:Y:S02]  /*0d50*/  LDC.64 R120, c[0x0][0x588] ;  /* 0x00016200ff787b82 */ /* 0x000e240000000a00 */
[----:B0-----:R1:W5:Y:S01]  /*0d60*/  LDG.E R120, desc[UR50][R120.64] ;  /* 0x0000003278787981 */ /* 0x001362000c1e1900 */
[----:B------:R-:W-:Y:S05]  /*0d70*/  BRA `(.L_x_8) ;  /* 0x0000000000087947 */ /* 0x000fea0003800000 */
.L_x_9:
[----:B------:R-:W-:Y:S02]  /*0d80*/  ULDC UR4, c[0x0][0x580] ;  /* 0x0001600000047ab9 */ /* 0x000fe40000000800 */
[----:B------:R-:W-:-:S07]  /*0d90*/  IMAD.U32 R120, RZ, RZ, UR4 ;  /* 0x00000004ff787e24 */ /* 0x000fce000f8e00ff */
.L_x_8:
[----:B------:R-:W-:Y:S02]  /*0da0*/  ULDC.64 UR4, c[0x0][0x5a0] ;  /* 0x0001680000047ab9 */ /* 0x000fe40000000a00 */
[----:B------:R-:W-:-:S04]  /*0db0*/  ISETP.NE.U32.AND P0, PT, RZ, UR4, PT ;  /* 0x00000004ff007c0c */ /* 0x000fc8000bf05070 */
[----:B------:R-:W-:-:S13]  /*0dc0*/  ISETP.NE.AND.EX P0, PT, RZ, UR5, PT, P0 ;  /* 0x00000005ff007c0c */ /* 0x000fda000bf05300 */
[----:B------:R-:W-:Y:S05]  /*0dd0*/  @!P0 BRA `(.L_x_10) ;  /* 0x00000000001c8947 */ /* 0x000fea0003800000 */
[----:B0-----:R-:W0:Y:S02]  /*0de0*/  LDC.64 R6, c[0x0][0x5a0] ;  /* 0x00016800ff067b82 */ /* 0x001e240000000a00 */
[----:B0-----:R-:W2:Y:S02]  /*0df0*/  LDG.E.64 R6, desc[UR50][R6.64] ;  /* 0x0000003206067981 */ /* 0x001ea4000c1e1b00 */
[----:B--2---:R-:W-:-:S04]  /*0e00*/  ISETP.NE.U32.AND P0, PT, R6, RZ, PT ;  /* 0x000000ff0600720c */ /* 0x004fc80003f05070 */
[----:B------:R-:W-:-:S13]  /*0e10*/  ISETP.NE.AND.EX P0, PT, R7, RZ, PT, P0 ;  /* 0x000000ff0700720c */ /* 0x000fda0003f05300 */
[----:B------:R-:W-:Y:S05]  /*0e20*/  @!P0 BRA `(.L_x_10) ;  /* 0x0000000000088947 */ /* 0x000fea0003800000 */
[----:B-1----:R0:W5:Y:S01]  /*0e30*/  LD.E R121, desc[UR50][R6.64] ;  /* 0x0000003206797980 */ /* 0x002162000c101900 */
[----:B------:R-:W-:Y:S05]  /*0e40*/  BRA `(.L_x_11) ;  /* 0x0000000000247947 */ /* 0x000fea0003800000 */
.L_x_10:
[----:B------:R-:W-:Y:S02]  /*0e50*/  ULDC.64 UR4, c[0x0][0x590] ;  /* 0x0001640000047ab9 */ /* 0x000fe40000000a00 */
[----:B------:R-:W-:-:S04]  /*0e60*/  ISETP.NE.U32.AND P0, PT, RZ, UR4, PT ;  /* 0x00000004ff007c0c */ /* 0x000fc8000bf05070 */
[----:B------:R-:W-:-:S13]  /*0e70*/  ISETP.NE.AND.EX P0, PT, RZ, UR5, PT, P0 ;  /* 0x00000005ff007c0c */ /* 0x000fda000bf05300 */
[----:B------:R-:W-:Y:S05]  /*0e80*/  @!P0 BRA `(.L_x_12) ;  /* 0x00000000000c8947 */ /* 0x000fea0003800000 */
[----:B0-----:R-:W1:Y:S02]  /*0e90*/  LDC.64 R6, c[0x0][0x590] ;  /* 0x00016400ff067b82 */ /* 0x001e640000000a00 */
[----:B-1----:R1:W5:Y:S01]  /*0ea0*/  LDG.E R121, desc[UR50][R6.64] ;  /* 0x0000003206797981 */ /* 0x002362000c1e1900 */
[----:B------:R-:W-:Y:S05]  /*0eb0*/  BRA `(.L_x_11) ;  /* 0x0000000000087947 */ /* 0x000fea0003800000 */
.L_x_12:
[----:B------:R-:W-:Y:S02]  /*0ec0*/  ULDC UR4, c[0x0][0x584] ;  /* 0x0001610000047ab9 */ /* 0x000fe40000000800 */
[----:B-1----:R-:W-:-:S07]  /*0ed0*/  IMAD.U32 R121, RZ, RZ, UR4 ;  /* 0x00000004ff797e24 */ /* 0x002fce000f8e00ff */
.L_x_11:
[----:B------:R-:W-:-:S13]  /*0ee0*/  LOP3.LUT P0, RZ, R0, 0xff, RZ, 0xc0, !PT ;  /* 0x000000ff00ff7812 */ /* 0x000fda000780c0ff */
[----:B------:R-:W-:Y:S05]  /*0ef0*/  @!P0 EXIT ;  /* 0x000000000000894d */ /* 0x000fea0003800000 */
[----:B------:R-:W2:Y:S01]  /*0f00*/  LDC R123, c[0x0][0x658] ;  /* 0x00019600ff7b7b82 */ /* 0x000ea20000000800 */
[----:B------:R-:W-:Y:S01]  /*0f10*/  ULDC.64 UR6, c[0x0][0x288] ;  /* 0x0000a20000067ab9 */ /* 0x000fe20000000a00 */
[----:B------:R-:W-:Y:S01]  /*0f20*/  LOP3.LUT R14, R14, 0x1, RZ, 0xc0, !PT ;  /* 0x000000010e0e7812 */ /* 0x000fe200078ec0ff */
[----:B------:R-:W-:Y:S01]  /*0f30*/  UIADD3 UR4, UR7, 0xff, URZ ;  /* 0x000000ff07047890 */ /* 0x000fe2000fffe03f */
[----:B------:R-:W-:Y:S01]  /*0f40*/  SHF.R.U32.HI R0, RZ, 0x2, R4 ;  /* 0x00000002ff007819 */ /* 0x000fe20000011604 */
[----:B01----:R-:W-:Y:S01]  /*0f50*/  IMAD.MOV.U32 R6, RZ, RZ, 0x1 ;  /* 0x00000001ff067424 */ /* 0x003fe200078e00ff */
[----:B------:R-:W-:Y:S01]  /*0f60*/  SHF.R.U32.HI R5, RZ, 0x1, R5 ;  /* 0x00000001ff057819 */ /* 0x000fe20000011605 */
[----:B------:R-:W-:Y:S01]  /*0f70*/  USHF.R.S32.HI UR5, URZ, 0x1f, UR4 ;  /* 0x0000001f3f057899 */ /* 0x000fe20008011404 */
[----:B------:R-:W-:Y:S01]  /*0f80*/  IMAD.SHL.U32 R3, R14, 0x40, RZ ;  /* 0x000000400e037824 */ /* 0x000fe200078e00ff */
[----:B------:R-:W-:Y:S01]  /*0f90*/  LOP3.LUT R0, R0, 0x7, RZ, 0xc0, !PT ;  /* 0x0000000700007812 */ /* 0x000fe200078ec0ff */
[----:B------:R-:W-:Y:S01]  /*0fa0*/  IMAD.U32 R7, RZ, RZ, UR6 ;  /* 0x00000006ff077e24 */ /* 0x000fe2000f8e00ff */
[----:B------:R-:W-:Y:S01]  /*0fb0*/  LOP3.LUT R5, R5, 0x30, RZ, 0xc0, !PT ;  /* 0x0000003005057812 */ /* 0x000fe200078ec0ff */
[----:B------:R-:W-:Y:S01]  /*0fc0*/  ULEA.HI UR5, UR5, UR4, URZ, 0x8 ;  /* 0x0000000405057291 */ /* 0x000fe2000f8f403f */
[--C-:B------:R-:W-:Y:S01]  /*0fd0*/  LOP3.LUT R22, R3, 0x40, R0.reuse, 0xe2, !PT ;  /* 0x0000004003167812 */ /* 0x100fe200078ee200 */
[C---:B------:R-:W-:Y:S01]  /*0fe0*/  IMAD.SHL.U32 R124, R4.reuse, 0x2, RZ ;  /* 0x00000002047c7824 */ /* 0x040fe200078e00ff */
[----:B------:R-:W-:Y:S01]  /*0ff0*/  IADD3 R3, RZ, -R5, -R0 ;  /* 0x80000005ff037210 */ /* 0x000fe20007ffe800 */
[----:B------:R-:W-:Y:S01]  /*1000*/  USHF.R.S32.HI UR42, URZ, 0x8, UR5 ;  /* 0x000000083f2a7899 */ /* 0x000fe20008011405 */
[----:B------:R-:W-:Y:S01]  /*1010*/  IMAD.MOV.U32 R0, RZ, RZ, -0x1 ;  /* 0xffffffffff007424 */ /* 0x000fe200078e00ff */
[----:B------:R-:W-:Y:S01]  /*1020*/  LOP3.LUT R122, R4, 0x3, RZ, 0xc0, !PT ;  /* 0x00000003047a7812 */ /* 0x000fe200078ec0ff */
[----:B------:R-:W-:Y:S01]  /*1030*/  ULDC UR4, c[0x0][0x284] ;  /* 0x0000a10000047ab9 */ /* 0x000fe20000000800 */
[----:B------:R-:W-:Y:S01]  /*1040*/  UISETP.LT.AND UP0, UPT, UR42, 0x1, UPT ;  /* 0x000000012a00788c */ /* 0x000fe2000bf01270 */
[----:B------:R-:W-:Y:S01]  /*1050*/  IMAD R3, R14, -0x40, R3 ;  /* 0xffffffc00e037824 */ /* 0x000fe200078e0203 */
[----:B------:R-:W-:Y:S01]  /*1060*/  LOP3.LUT R125, R4, 0x80, RZ, 0xc0, !PT ;  /* 0x00000080047d7812 */ /* 0x000fe200078ec0ff */
[----:B------:R-:W-:Y:S01]  /*1070*/  IMAD R122, R122, -0x2, R7 ;  /* 0xfffffffe7a7a7824 */ /* 0x000fe200078e0207 */
[----:B--2---:R-:W-:Y:S01]  /*1080*/  SHF.L.U32 R0, R0, R123, RZ ;  /* 0x0000007b00007219 */ /* 0x004fe200000006ff */
[----:B------:R-:W-:Y:S01]  /*1090*/  USEL UR46, UR42, 0x1, UP0 ;  /* 0x000000012a2e7887 */ /* 0x000fe20008000000 */
[----:B------:R-:W-:Y:S01]  /*10a0*/  LOP3.LUT R22, R22, R5, RZ, 0xfc, !PT ;  /* 0x0000000516167212 */ /* 0x000fe200078efcff */
[----:B------:R-:W-:Y:S01]  /*10b0*/  VIADD R127, R3, UR4 ;  /* 0x00000004037f7c36 */ /* 0x000fe20008000000 */
[----:B------:R-:W-:Y:S01]  /*10c0*/  SHF.L.U32 R123, R6, R123, RZ ;  /* 0x0000007b067b7219 */ /* 0x000fe200000006ff */
[----:B------:R-:W-:Y:S01]  /*10d0*/  IMAD.MOV.U32 R23, RZ, RZ, RZ ;  /* 0x000000ffff177224 */ /* 0x000fe200078e00ff */
[----:B------:R-:W-:Y:S01]  /*10e0*/  SHF.R.U32.HI R125, RZ, 0x7, R125 ;  /* 0x00000007ff7d7819 */ /* 0x000fe2000001167d */
[----:B------:R-:W-:Y:S01]  /*10f0*/  ULDC.64 UR6, c[0x0][0x5c8] ;  /* 0x0001720000067ab9 */ /* 0x000fe20000000a00 */
[----:B------:R-:W-:Y:S01]  /*1100*/  LOP3.LUT R126, RZ, R0, RZ, 0x33, !PT ;  /* 0x00000000ff7e7212 */ /* 0x000fe200078e33ff */
[----:B------:R-:W-:-:S02]  /*1110*/  USHF.L.U64.HI UR39, UR6, 0x7, UR7 ;  /* 0x0000000706277899 */ /* 0x000fc40008010207 */
[----:B------:R-:W-:Y:S02]  /*1120*/  USHF.L.U32 UR40, UR6, 0x7, URZ ;  /* 0x0000000706287899 */ /* 0x000fe4000800063f */
[----:B------:R-:W-:Y:S02]  /*1130*/  USHF.L.U64.HI UR41, UR6, 0x3, UR7 ;  /* 0x0000000306297899 */ /* 0x000fe40008010207 */
[----:B------:R-:W-:Y:S02]  /*1140*/  USHF.L.U32 UR43, UR6, 0x3, URZ ;  /* 0x00000003062b7899 */ /* 0x000fe4000800063f */
[----:B------:R-:W-:Y:S02]  /*1150*/  USHF.L.U64.HI UR44, UR6, 0x8, UR7 ;  /* 0x00000008062c7899 */ /* 0x000fe40008010207 */
[----:B------:R-:W-:Y:S02]  /*1160*/  USHF.L.U32 UR45, UR6, 0x8, URZ ;  /* 0x00000008062d7899 */ /* 0x000fe4000800063f */
[----:B------:R-:W-:Y:S01]  /*1170*/  UIADD3 UR46, UR42, -UR46, URZ ;  /* 0x8000002e2a2e7290 */ /* 0x000fe2000fffe03f */
[----:B------:R-:W-:Y:S01]  /*1180*/  UMOV UR36, URZ ;  /* 0x0000003f00247c82 */ /* 0x000fe20008000000 */
[----:B------:R-:W-:-:S10]  /*1190*/  UMOV UR37, URZ ;  /* 0x0000003f00257c82 */ /* 0x000fd40008000000 */
.L_x_48:
[----:B0-----:R-:W0:Y:S01]  /*11a0*/  SHFL.IDX PT, R0, R125, RZ, 0x1f ;  /* 0x00001fff7d007589 */ /* 0x001e2200000e0000 */
[----:B-1----:R-:W1:Y:S01]  /*11b0*/  S2UR UR7, SR_CgaCtaId ;  /* 0x00000000000779c3 */ /* 0x002e620000008800 */
[----:B------:R-:W-:Y:S01]  /*11c0*/  UMOV UR6, 0x400 ;  /* 0x0000040000067882 */ /* 0x000fe20000000000 */
[----:B0-----:R-:W-:Y:S01]  /*11d0*/  R2UR UR4, R0 ;  /* 0x00000000000472ca */ /* 0x001fe200000e0000 */
[----:B-1----:R-:W-:-:S12]  /*11e0*/  ULEA UR6, UR7, UR6, 0x18 ;  /* 0x0000000607067291 */ /* 0x002fd8000f8ec03f */
[----:B------:R-:W-:-:S04]  /*11f0*/  ULEA.HI UR5, UR4, UR4, URZ, 0x1 ;  /* 0x0000000404057291 */ /* 0x000fc8000f8f083f */
[----:B------:R-:W-:-:S04]  /*1200*/  ULOP3.LUT UR5, UR5, 0x7fffe, URZ, 0xc0, !UPT ;  /* 0x0007fffe05057892 */ /* 0x000fc8000f8ec03f */
[----:B------:R-:W-:-:S03]  /*1210*/  UIADD3 UR5, UR4, -UR5, URZ ;  /* 0x8000000504057290 */ /* 0x000fc6000fffe03f */
[----:B------:R-:W-:Y:S01]  /*1220*/  ULDC UR4, c[0x0][0x28c] ;  /* 0x0000a30000047ab9 */ /* 0x000fe20000000800 */
[----:B------:R-:W-:Y:S01]  /*1230*/  ULEA UR5, UR5, UR6, 0xd ;  /* 0x0000000605057291 */ /* 0x000fe2000f8e683f */
[----:B------:R-:W-:-:S03]  /*1240*/  ISETP.LT.AND P0, PT, RZ, UR4, PT ;  /* 0x00000004ff007c0c */ /* 0x000fc6000bf01270 */
[----:B------:R-:W-:-:S04]  /*1250*/  UIADD3 UR5, UR5, 0x100, URZ ;  /* 0x0000010005057890 */ /* 0x000fc8000fffe03f */
[----:B------:R-:W-:-:S04]  /*1260*/  USHF.R.U32.HI UR5, URZ, 0x4, UR5 ;  /* 0x000000043f057899 */ /* 0x000fc80008011605 */
[----:B------:R-:W-:-:S04]  /*1270*/  ULOP3.LUT UR5, UR5, 0x3fff, URZ, 0xc0, !UPT ;  /* 0x00003fff05057892 */ /* 0x000fc8000f8ec03f */
[----:B------:R-:W-:Y:S01]  /*1280*/  ULOP3.LUT UR47, UR5, 0x10000, URZ, 0xfc, !UPT ;  /* 0x00010000052f7892 */ /* 0x000fe2000f8efc3f */
[----:B------:R-:W-:Y:S11]  /*1290*/  @P0 BRA `(.L_x_13) ;  /* 0x0000000000400947 */ /* 0x000ff60003800000 */
[----:B------:R-:W-:Y:S01]  /*12a0*/  MOV R0, 0x0 ;  /* 0x0000000000007802 */ /* 0x000fe20000000f00 */
[----:B------:R-:W-:Y:S01]  /*12b0*/  ULDC.64 UR4, c[0x4][0x68] ;  /* 0x01001a0000047ab9 */ /* 0x000fe20000000a00 */
[----:B------:R-:W-:Y:S01]  /*12c0*/  ULDC.64 UR6, c[0x4][0x8] ;  /* 0x0100020000067ab9 */ /* 0x000fe20000000a00 */
[----:B------:R-:W-:Y:S01]  /*12d0*/  IMAD.U32 R4, RZ, RZ, UR4 ;  /* 0x00000004ff047e24 */ /* 0x000fe2000f8e00ff */
[----:B------:R0:W1:Y:S01]  /*12e0*/  LDC.64 R14, c[0x4][R0] ;  /* 0x01000000000e7b82 */ /* 0x0000620000000a00 */
[----:B------:R-:W-:Y:S01]  /*12f0*/  IMAD.U32 R5, RZ, RZ, UR5 ;  /* 0x00000005ff057e24 */ /* 0x000fe2000f8e00ff */
[----:B------:R-:W-:Y:S01]  /*1300*/  ULDC.64 UR4, c[0x4][0x70] ;  /* 0x01001c0000047ab9 */ /* 0x000fe20000000a00 */
[----:B------:R-:W-:Y:S02]  /*1310*/  IMAD.U32 R10, RZ, RZ, UR6 ;  /* 0x00000006ff0a7e24 */ /* 0x000fe4000f8e00ff */
[----:B------:R-:W-:Y:S02]  /*1320*/  IMAD.U32 R6, RZ, RZ, UR4 ;  /* 0x00000004ff067e24 */ /* 0x000fe4000f8e00ff */
[----:B------:R-:W-:-:S02]  /*1330*/  IMAD.U32 R7, RZ, RZ, UR5 ;  /* 0x00000005ff077e24 */ /* 0x000fc4000f8e00ff */
[----:B------:R-:W-:Y:S02]  /*1340*/  IMAD.U32 R11, RZ, RZ, UR7 ;  /* 0x00000007ff0b7e24 */ /* 0x000fe4000f8e00ff */
[----:B------:R-:W-:Y:S02]  /*1350*/  IMAD.MOV.U32 R8, RZ, RZ, 0x1e1 ;  /* 0x000001e1ff087424 */ /* 0x000fe400078e00ff */
[----:B------:R-:W-:Y:S02]  /*1360*/  IMAD.MOV.U32 R12, RZ, RZ, 0x1 ;  /* 0x00000001ff0c7424 */ /* 0x000fe400078e00ff */
[----:B0-----:R-:W-:-:S07]  /*1370*/  IMAD.MOV.U32 R13, RZ, RZ, RZ ;  /* 0x000000ffff0d7224 */ /* 0x001fce00078e00ff */
[----:B------:R-:W-:-:S07]  /*1380*/  LEPC R20, `(.L_x_13) ;  /* 0x000000001014794e */ /* 0x000fce0000000000 */
[----:B-1---5:R-:W-:Y:S05]  /*1390*/  CALL.ABS.NOINC R14 ;  /* 0x000000000e007343 */ /* 0x022fea0003c00000 */
.L_x_13:
[----:B------:R-:W-:-:S04]  /*13a0*/  LOP3.LUT R0, R18, 0x1, RZ, 0xfc, !PT ;  /* 0x0000000112007812 */ /* 0x000fc800078efcff */
[----:B------:R-:W-:-:S13]  /*13b0*/  ISETP.NE.AND P0, PT, R0, 0x3, PT ;  /* 0x000000030000780c */ /* 0x000fda0003f05270 */
[----:B------:R-:W-:Y:S05]  /*13c0*/  @!P0 BRA `(.L_x_14) ;  /* 0x0000000000048947 */ /* 0x000fea0003800000 */
[----:B------:R-:W-:Y:S01]  /*13d0*/  BPT.TRAP 0x1 ;  /* 0x000000040000795c */ /* 0x000fe20000300000 */
.L_x_14:
[----:B------:R-:W0:Y:S01]  /*13e0*/  S2UR UR5, SR_CgaCtaId ;  /* 0x00000000000579c3 */ /* 0x000e220000008800 */
[----:B------:R-:W-:Y:S01]  /*13f0*/  UMOV UR4, 0x400 ;  /* 0x0000040000047882 */ /* 0x000fe20000000000 */
[----:B------:R-:W-:Y:S02]  /*1400*/  IMAD.U32 R0, RZ, RZ, UR36 ;  /* 0x00000024ff007e24 */ /* 0x000fe4000f8e00ff */
[----:B------:R-:W-:-:S03]  /*1410*/  IMAD.U32 R3, RZ, RZ, UR37 ;  /* 0x00000025ff037e24 */ /* 0x000fc6000f8e00ff */
[----:B------:R-:W-:Y:S01]  /*1420*/  SHF.L.U32 R0, R0, 0x1f, RZ ;  /* 0x0000001f00007819 */ /* 0x000fe200000006ff */
[----:B0-----:R-:W-:-:S06]  /*1430*/  ULEA UR4, UR5, UR4, 0x18 ;  /* 0x0000000405047291 */ /* 0x001fcc000f8ec03f */
[----:B------:R-:W-:-:S04]  /*1440*/  IMAD.U32 R6, RZ, RZ, UR4 ;  /* 0x00000004ff067e24 */ /* 0x000fc8000f8e00ff */
[----:B------:R-:W-:-:S04]  /*1450*/  IMAD R3, R3, 0x8, R6 ;  /* 0x0000000803037824 */ /* 0x000fc800078e0206 */
[----:B------:R0:W1:Y:S01]  /*1460*/  SYNCS.PHASECHK.TRANS64.TRYWAIT P1, [R3+URZ], R0 ;  /* 0x00000000030075a7 */ /* 0x000062000802017f */
[----:B------:R-:W-:Y:S05]  /*1470*/  @!P0 BRA `(.L_x_15) ;  /* 0x0000000000048947 */ /* 0x000fea0003800000 */
[----:B------:R-:W-:Y:S01]  /*1480*/  BPT.TRAP 0x1 ;  /* 0x000000040000795c */ /* 0x000fe20000300000 */
.L_x_15:
[----:B------:R-:W-:-:S05]  /*1490*/  IMAD.U32 R4, RZ, RZ, UR46 ;  /* 0x0000002eff047e24 */ /* 0x000fca000f8e00ff */
[----:B------:R-:W-:Y:S01]  /*14a0*/  ISETP.GE.AND P2, PT, R4, 0x1, PT ;  /* 0x000000010400780c */ /* 0x000fe20003f46270 */
[----:B-1----:R-:W-:-:S12]  /*14b0*/  @P1 BRA `(.L_x_16) ;  /* 0x0000000000081947 */ /* 0x002fd80003800000 */
[----:B------:R-:W1:Y:S02]  /*14c0*/  SYNCS.PHASECHK.TRANS64.TRYWAIT P1, [R3+URZ], R0 ;  /* 0x00000000030075a7 */ /* 0x000e64000802017f */
[----:B-1----:R-:W-:Y:S05]  /*14d0*/  @!P1 BRA `(.L_x_17) ;  /* 0x00000080003c9947 */ /* 0x002fea0003800000 */
.L_x_16:
[----:B------:R-:W-:Y:S05]  /*14e0*/  WARPSYNC.ALL ;  /* 0x0000000000007948 */ /* 0x000fea0003800000 */
[----:B------:R-:W-:Y:S01]  /*14f0*/  R2UR UR4, R6 ;  /* 0x00000000060472ca */ /* 0x000fe200000e0000 */
[----:B------:R-:W-:Y:S01]  /*1500*/  UIMAD UR6, UR37, 0x1800, UR47 ;  /* 0x00001800250678a4 */ /* 0x000fe2000f8e022f */
[----:B------:R-:W-:Y:S01]  /*1510*/  WARPGROUP.ARRIVE ;  /* 0x00000000000079c5 */ /* 0x000fe20000000000 */
[----:B------:R-:W-:Y:S01]  /*1520*/  UMOV UR9, 0x40000040 ;  /* 0x4000004000097882 */ /* 0x000fe20000000000 */
[----:B------:R-:W-:Y:S01]  /*1530*/  UMOV UR11, 0x40000040 ;  /* 0x40000040000b7882 */ /* 0x000fe20000000000 */
[----:B------:R-:W-:-:S02]  /*1540*/  UIADD3 UR7, UR6, 0x400, URZ ;  /* 0x0000040006077890 */ /* 0x000fc4000fffe03f */
[----:B------:R-:W-:Y:S02]  /*1550*/  UIADD3 UR12, UR6, 0x800, URZ ;  /* 0x00000800060c7890 */ /* 0x000fe4000fffe03f */
[----:B------:R-:W-:-:S04]  /*1560*/  UMOV UR8, UR6 ;  /* 0x0000000600087c82 */ /* 0x000fc80008000000 */
[----:B------:R-:W-:-:S04]  /*1570*/  UIADD3 UR4, UR4, 0x30100, URZ ;  /* 0x0003010004047890 */ /* 0x000fc8000fffe03f */
[----:B------:R-:W-:-:S04]  /*1580*/  USHF.R.U32.HI UR4, URZ, 0x4, UR4 ;  /* 0x000000043f047899 */ /* 0x000fc80008011604 */
[----:B------:R-:W-:-:S04]  /*1590*/  ULOP3.LUT UR4, UR4, 0x3fff, URZ, 0xc0, !UPT ;  /* 0x00003fff04047892 */ /* 0x000fc8000f8ec03f */
[----:B------:R-:W-:-:S04]  /*15a0*/  ULOP3.LUT UR4, UR4, 0x10000, URZ, 0xfc, !UPT ;  /* 0x0001000004047892 */ /* 0x000fc8000f8efc3f */
[----:B------:R-:W-:-:S07]  /*15b0*/  ULEA UR5, UR37, UR4, 0xa ;  /* 0x0000000425057291 */ /* 0x000fce000f8e503f */
[----:B------:R-:W-:Y:S02]  /*15c0*/  UMOV UR10, UR5 ;  /* 0x00000005000a7c82 */ /* 0x000fe40008000000 */
[----:B------:R-:W-:Y:S01]  /*15d0*/  IGMMA.64x64x32.S8.S8 R88, gdesc[UR8], RZ, !UPT, gsb0 ;  /* 0x01e00000085879f1 */ /* 0x000fe2000c0410ff */
[----:B------:R-:W-:Y:S01]  /*15e0*/  UMOV UR8, UR7 ;  /* 0x0000000700087c82 */ /* 0x000fe20008000000 */
[----:B------:R-:W-:Y:S01]  /*15f0*/  UMOV UR9, 0x40000040 ;  /* 0x4000004000097882 */ /* 0x000fe20000000000 */
[----:B------:R-:W-:Y:S01]  /*1600*/  UIADD3 UR7, UR6, 0x402, URZ ;  /* 0x0000040206077890 */ /* 0x000fe2000fffe03f */
[----:B------:R-:W-:Y:S02]  /*1610*/  WARPGROUP.DEPBAR.LE gsb0, 0x0 ;  /* 0x00008000000079c5 */ /* 0x000fe40000010000 */
[----:B------:R-:W-:-:S06]  /*1620*/  WARPGROUP.ARRIVE ;  /* 0x00000000000079c5 */ /* 0x000fcc0000000000 */
[----:B------:R-:W-:Y:S01]  /*1630*/  IGMMA.64x64x32.S8.S8 R56, gdesc[UR8], RZ, !UPT, gsb0 ;  /* 0x01e00000083879f1 */ /* 0x000fe2000c0410ff */
[----:B------:R-:W-:Y:S01]  /*1640*/  UMOV UR8, UR12 ;  /* 0x0000000c00087c82 */ /* 0x000fe20008000000 */
[----:B------:R-:W-:Y:S01]  /*1650*/  UMOV UR9, 0x40000040 ;  /* 0x4000004000097882 */ /* 0x000fe20000000000 */
[----:B------:R-:W-:Y:S01]  /*1660*/  UIADD3 UR12, UR6, 0x802, URZ ;  /* 0x00000802060c7890 */ /* 0x000fe2000fffe03f */
[----:B------:R-:W-:Y:S02]  /*1670*/  WARPGROUP.DEPBAR.LE gsb0, 0x0 ;  /* 0x00008000000079c5 */ /* 0x000fe40000010000 */
[----:B------:R-:W-:-:S06]  /*1680*/  WARPGROUP.ARRIVE ;  /* 0x00000000000079c5 */ /* 0x000fcc0000000000 */
[----:B------:R-:W-:Y:S01]  /*1690*/  IGMMA.64x64x32.S8.S8 R24, gdesc[UR8], RZ, !UPT, gsb0 ;  /* 0x01e00000081879f1 */ /* 0x000fe2000c0410ff */
[----:B------:R-:W-:Y:S02]  /*16a0*/  UIADD3 UR8, UR6, 0x2, URZ ;  /* 0x0000000206087890 */ /* 0x000fe4000fffe03f */
[----:B------:R-:W-:Y:S01]  /*16b0*/  UIADD3 UR10, UR5, 0x2, URZ ;  /* 0x00000002050a7890 */ /* 0x000fe2000fffe03f */
[----:B------:R-:W-:Y:S01]  /*16c0*/  UMOV UR9, 0x40000040 ;  /* 0x4000004000097882 */ /* 0x000fe20000000000 */
[----:B------:R-:W-:Y:S01]  /*16d0*/  UMOV UR11, 0x40000040 ;  /* 0x40000040000b7882 */ /* 0x000fe20000000000 */
[----:B------:R-:W-:Y:S02]  /*16e0*/  WARPGROUP.DEPBAR.LE gsb0, 0x0 ;  /* 0x00008000000079c5 */ /* 0x000fe40000010000 */
[----:B------:R-:W-:-:S06]  /*16f0*/  WARPGROUP.ARRIVE ;  /* 0x00000000000079c5 */ /* 0x000fcc0000000000 */
[----:B------:R-:W-:Y:S01]  /*1700*/  IGMMA.64x64x32.S8.S8 R88, gdesc[UR8], R88, gsb0 ;  /* 0x01e00000085879f1 */ /* 0x000fe20008041058 */
[----:B------:R-:W-:Y:S01]  /*1710*/  UMOV UR8, UR7 ;  /* 0x0000000700087c82 */ /* 0x000fe20008000000 */
[----:B------:R-:W-:Y:S01]  /*1720*/  UMOV UR9, 0x40000040 ;  /* 0x4000004000097882 */ /* 0x000fe20000000000 */
[----:B------:R-:W-:Y:S01]  /*1730*/  UIADD3 UR7, UR6, 0x404, URZ ;  /* 0x0000040406077890 */ /* 0x000fe2000fffe03f */
        /* <DEDUP_REMOVED lines=102> */
[----:B------:R-:W-:Y:S02]  /*1da0*/  UIADD3 UR8, UR6, 0xc06, URZ ;  /* 0x00000c0606087890 */ /* 0x000fe4000fffe03f */
[----:B------:R-:W-:Y:S01]  /*1db0*/  UIADD3 UR10, UR5, 0x206, URZ ;  /* 0x00000206050a7890 */ /* 0x000fe2000fffe03f */
[----:B------:R-:W-:Y:S01]  /*1dc0*/  UMOV UR9, 0x40000040 ;  /* 0x4000004000097882 */ /* 0x000fe20000000000 */
[----:B------:R-:W-:Y:S01]  /*1dd0*/  UMOV UR11, 0x40000040 ;  /* 0x40000040000b7882 */ /* 0x000fe20000000000 */
[----:B------:R-:W-:Y:S02]  /*1de0*/  UIADD3 UR5, UR6, 0x1006, URZ ;  /* 0x0000100606057890 */ /* 0x000fe4000fffe03f */
[----:B------:R-:W-:Y:S01]  /*1df0*/  UIADD3 UR6, UR6, 0x1406, URZ ;  /* 0x0000140606067890 */ /* 0x000fe2000fffe03f */
        /* <DEDUP_REMOVED lines=12> */
[----:B------:R-:W-:Y:S03]  /*1ec0*/  IGMMA.64x64x32.S8.S8 R24, gdesc[UR8], R24, gsb0 ;  /* 0x01e00000081879f1 */ /* 0x000fe60008041018 */
[----:B------:R-:W-:Y:S02]  /*1ed0*/  WARPGROUP.DEPBAR.LE gsb0, 0x0 ;  /* 0x00008000000079c5 */ /* 0x000fe40000010000 */
[----:B------:R-:W-:Y:S05]  /*1ee0*/  @!P2 BRA `(.L_x_18) ;  /* 0x0000000c0014a947 */ /* 0x000fea0003800000 */
[----:B------:R-:W-:Y:S01]  /*1ef0*/  UIADD3 UR5, UR37, 0x1, URZ ;  /* 0x0000000125057890 */ /* 0x000fe2000fffe03f */
[----:B01----:R-:W-:Y:S02]  /*1f00*/  IMAD.U32 R0, RZ, RZ, UR46 ;  /* 0x0000002eff007e24 */ /* 0x003fe4000f8e00ff */
[----:B------:R-:W-:Y:S01]  /*1f10*/  IMAD.U32 R3, RZ, RZ, UR37 ;  /* 0x00000025ff037e24 */ /* 0x000fe2000f8e00ff */
[----:B------:R-:W-:-:S04]  /*1f20*/  UISETP.NE.AND UP0, UPT, UR5, 0x2, UPT ;  /* 0x000000020500788c */ /* 0x000fc8000bf05270 */
[----:B------:R-:W-:Y:S02]  /*1f30*/  USEL UR6, URZ, 0x1, UP0 ;  /* 0x000000013f067887 */ /* 0x000fe40008000000 */
[----:B------:R-:W-:Y:S02]  /*1f40*/  USEL UR5, UR5, URZ, UP0 ;  /* 0x0000003f05057287 */ /* 0x000fe40008000000 */
[----:B------:R-:W-:-:S06]  /*1f50*/  ULOP3.LUT UR6, UR36, UR6, URZ, 0x3c, !UPT ;  /* 0x0000000624067292 */ /* 0x000fcc000f8e3c3f */
[----:B------:R-:W-:-:S07]  /*1f60*/  IMAD.U32 R7, RZ, RZ, UR6 ;  /* 0x00000006ff077e24 */ /* 0x000fce000f8e00ff */
.L_x_25:
[----:B0-----:R-:W-:Y:S05]  /*1f70*/  @!P0 BRA `(.L_x_19) ;  /* 0x0000000000048947 */ /* 0x001fea0003800000 */
[----:B------:R-:W-:Y:S01]  /*1f80*/  BPT.TRAP 0x1 ;  /* 0x000000040000795c */ /* 0x000fe20000300000 */
.L_x_19:
[----:B------:R-:W0:Y:S01]  /*1f90*/  S2UR UR7, SR_CgaCtaId ;  /* 0x00000000000779c3 */ /* 0x000e220000008800 */
[----:B------:R-:W-:Y:S01]  /*1fa0*/  UMOV UR6, 0x400 ;  /* 0x0000040000067882 */ /* 0x000fe20000000000 */
[----:B------:R-:W-:Y:S01]  /*1fb0*/  IMAD.U32 R5, RZ, RZ, UR5 ;  /* 0x00000005ff057e24 */ /* 0x000fe2000f8e00ff */
[----:B------:R-:W-:Y:S01]  /*1fc0*/  SHF.L.U32 R4, R7, 0x1f, RZ ;  /* 0x0000001f07047819 */ /* 0x000fe200000006ff */
[----:B0-----:R-:W-:-:S06]  /*1fd0*/  ULEA UR6, UR7, UR6, 0x18 ;  /* 0x0000000607067291 */ /* 0x001fcc000f8ec03f */
[----:B------:R-:W-:-:S04]  /*1fe0*/  IMAD.U32 R6, RZ, RZ, UR6 ;  /* 0x00000006ff067e24 */ /* 0x000fc8000f8e00ff */
[----:B------:R-:W-:-:S04]  /*1ff0*/  IMAD R5, R5, 0x8, R6 ;  /* 0x0000000805057824 */ /* 0x000fc800078e0206 */
[----:B------:R0:W1:Y:S01]  /*2000*/  SYNCS.PHASECHK.TRANS64.TRYWAIT P1, [R5+URZ], R4 ;  /* 0x00000004050075a7 */ /* 0x000062000802017f */
[----:B------:R-:W-:Y:S05]  /*2010*/  @!P0 BRA `(.L_x_20) ;  /* 0x0000000000048947 */ /* 0x000fea0003800000 */
[----:B------:R-:W-:Y:S01]  /*2020*/  BPT.TRAP 0x1 ;  /* 0x000000040000795c */ /* 0x000fe20000300000 */
.L_x_20:
[----:B-1----:R-:W-:Y:S05]  /*2030*/  @P1 BRA `(.L_x_21) ;  /* 0x0000000000081947 */ /* 0x002fea0003800000 */
[----:B------:R-:W1:Y:S02]  /*2040*/  SYNCS.PHASECHK.TRANS64.TRYWAIT P1, [R5+URZ], R4 ;  /* 0x00000004050075a7 */ /* 0x000e64000802017f */
[----:B-1----:R-:W-:Y:S05]  /*2050*/  @!P1 BRA `(.L_x_22) ;  /* 0x0000007400709947 */ /* 0x002fea0003800000 */
.L_x_21:
[----:B------:R-:W-:Y:S01]  /*2060*/  UIMAD UR7, UR5, 0x1800, UR47 ;  /* 0x00001800050778a4 */ /* 0x000fe2000f8e022f */
[----:B------:R-:W-:Y:S01]  /*2070*/  WARPGROUP.ARRIVE ;  /* 0x00000000000079c5 */ /* 0x000fe20000000000 */
[----:B------:R-:W-:Y:S01]  /*2080*/  ULEA UR6, UR5, UR4, 0xa ;  /* 0x0000000405067291 */ /* 0x000fe2000f8e503f */
[----:B------:R-:W-:Y:S01]  /*2090*/  UMOV UR9, 0x40000040 ;  /* 0x4000004000097882 */ /* 0x000fe20000000000 */
[----:B------:R-:W-:Y:S01]  /*20a0*/  UMOV UR11, 0x40000040 ;  /* 0x40000040000b7882 */ /* 0x000fe20000000000 */
[----:B------:R-:W-:Y:S02]  /*20b0*/  UIADD3 UR12, UR7, 0x400, URZ ;  /* 0x00000400070c7890 */ /* 0x000fe4000fffe03f */
[----:B------:R-:W-:Y:S02]  /*20c0*/  UMOV UR8, UR7 ;  /* 0x0000000700087c82 */ /* 0x000fe40008000000 */
[----:B------:R-:W-:Y:S01]  /*20d0*/  UMOV UR10, UR6 ;  /* 0x00000006000a7c82 */ /* 0x000fe20008000000 */
[----:B------:R-:W-:Y:S01]  /*20e0*/  UIADD3 UR13, UR7, 0x800, URZ ;  /* 0x00000800070d7890 */ /* 0x000fe2000fffe03f */
[----:B------:R-:W-:Y:S01]  /*20f0*/  IGMMA.64x64x32.S8.S8 R88, gdesc[UR8], R88, gsb0 ;  /* 0x01e00000085879f1 */ /* 0x000fe20008041058 */
[----:B------:R-:W-:Y:S01]  /*2100*/  UMOV UR9, 0x40000040 ;  /* 0x4000004000097882 */ /* 0x000fe20000000000 */
[----:B------:R-:W-:Y:S01]  /*2110*/  UMOV UR8, UR12 ;  /* 0x0000000c00087c82 */ /* 0x000fe20008000000 */
[----:B------:R-:W-:Y:S01]  /*2120*/  UIADD3 UR12, UR7, 0x402, URZ ;  /* 0x00000402070c7890 */ /* 0x000fe2000fffe03f */
[----:B------:R-:W-:-:S02]  /*2130*/  WARPGROUP.DEPBAR.LE gsb0, 0x0 ;  /* 0x00008000000079c5 */ /* 0x000fc40000010000 */
        /* <DEDUP_REMOVED lines=141> */
[----:B------:R-:W-:Y:S01]  /*2a10*/  BPT.TRAP 0x1 ;  /* 0x000000040000795c */ /* 0x000fe20000300000 */
.L_x_23:
[----:B01----:R-:W-:Y:S01]  /*2a20*/  IMAD R4, R3, 0x8, R6 ;  /* 0x0000000803047824 */ /* 0x003fe200078e0206 */
[----:B------:R-:W-:-:S03]  /*2a30*/  ISETP.GT.U32.AND P1, PT, R18, 0x1, PT ;  /* 0x000000011200780c */ /* 0x000fc60003f24070 */
[----:B------:R-:W-:-:S05]  /*2a40*/  VIADD R4, R4, 0x10 ;  /* 0x0000001004047836 */ /* 0x000fca0000000000 */
[----:B------:R-:W-:-:S04]  /*2a50*/  PRMT R4, RZ, 0x654, R4 ;  /* 0x00000654ff047816 */ /* 0x000fc80000000004 */
[----:B------:R0:W-:Y:S01]  /*2a60*/  SYNCS.ARRIVE.TRANS64.RED.A1T0 RZ, [R4+URZ], RZ ;  /* 0x000000ff04ff79a7 */ /* 0x0001e2000810043f */
[----:B------:R-:W-:Y:S05]  /*2a70*/  @P1 BRA `(.L_x_24) ;  /* 0x0000000000041947 */ /* 0x000fea0003800000 */
[----:B------:R-:W-:Y:S01]  /*2a80*/  BPT.TRAP 0x1 ;  /* 0x000000040000795c */ /* 0x000fe20000300000 */
.L_x_24:
[----:B------:R-:W-:Y:S01]  /*2a90*/  UIADD3 UR5, UR5, 0x1, URZ ;  /* 0x0000000105057890 */ /* 0x000fe2000fffe03f */
[C---:B------:R-:W-:Y:S01]  /*2aa0*/  ISETP.GT.AND P2, PT, R0.reuse, 0x1, PT ;  /* 0x000000010000780c */ /* 0x040fe20003f44270 */
[----:B------:R-:W-:Y:S02]  /*2ab0*/  VIADD R3, R3, 0x1 ;  /* 0x0000000103037836 */ /* 0x000fe40000000000 */
[----:B------:R-:W-:Y:S01]  /*2ac0*/  UISETP.NE.AND UP0, UPT, UR5, 0x2, UPT ;  /* 0x000000020500788c */ /* 0x000fe2000bf05270 */
[----:B------:R-:W-:Y:S02]  /*2ad0*/  VIADD R0, R0, 0xffffffff ;  /* 0xffffffff00007836 */ /* 0x000fe40000000000 */
[C---:B------:R-:W-:Y:S01]  /*2ae0*/  ISETP.NE.AND P1, PT, R3.reuse, 0x2, PT ;  /* 0x000000020300780c */ /* 0x040fe20003f25270 */
[----:B------:R-:W-:Y:S02]  /*2af0*/  USEL UR6, URZ, 0x1, UP0 ;  /* 0x000000013f067887 */ /* 0x000fe40008000000 */
[----:B------:R-:W-:Y:S01]  /*2b00*/  USEL UR5, UR5, URZ, UP0 ;  /* 0x0000003f05057287 */ /* 0x000fe20008000000 */
[----:B------:R-:W-:-:S03]  /*2b10*/  SEL R3, R3, RZ, P1 ;  /* 0x000000ff03037207 */ /* 0x000fc60000800000 */
[----:B------:R-:W-:Y:S01]  /*2b20*/  LOP3.LUT R7, R7, UR6, RZ, 0x3c, !PT ;  /* 0x0000000607077c12 */ /* 0x000fe2000f8e3cff */
[----:B------:R-:W-:Y:S07]  /*2b30*/  @P2 BRA `(.L_x_25) ;  /* 0xfffffff4000c2947 */ /* 0x000fee000383ffff */
.L_x_18:
[----:B01----:R-:W0:Y:S02]  /*2b40*/  LDC R0, c[0x0][0x28c] ;  /* 0x0000a300ff007b82 */ /* 0x003e240000000800 */
[----:B0-----:R-:W-:-:S13]  /*2b50*/  ISETP.GE.AND P1, PT, R0, 0x1, PT ;  /* 0x000000010000780c */ /* 0x001fda0003f26270 */
[----:B------:R-:W-:Y:S05]  /*2b60*/  @!P1 BRA `(.L_x_26) ;  /* 0x0000000000309947 */ /* 0x000fea0003800000 */
[----:B------:R-:W-:Y:S05]  /*2b70*/  @!P0 BRA `(.L_x_27) ;  /* 0x0000000000048947 */ /* 0x000fea0003800000 */
[----:B------:R-:W-:Y:S01]  /*2b80*/  BPT.TRAP 0x1 ;  /* 0x000000040000795c */ /* 0x000fe20000300000 */
.L_x_27:
[----:B------:R-:W-:Y:S01]  /*2b90*/  UIADD3 UR4, UR46, UR37, URZ ;  /* 0x000000252e047290 */ /* 0x000fe2000fffe03f */
[----:B------:R-:W-:-:S03]  /*2ba0*/  ISETP.GT.U32.AND P0, PT, R18, 0x1, PT ;  /* 0x000000011200780c */ /* 0x000fc60003f04070 */
[----:B------:R-:W-:-:S04]  /*2bb0*/  USHF.L.U32 UR4, UR4, 0x3, URZ ;  /* 0x0000000304047899 */ /* 0x000fc8000800063f */
[----:B------:R-:W-:-:S06]  /*2bc0*/  ULOP3.LUT UR4, UR4, 0x8, URZ, 0xc0, !UPT ;  /* 0x0000000804047892 */ /* 0x000fcc000f8ec03f */
[----:B------:R-:W-:-:S05]  /*2bd0*/  IMAD.U32 R3, RZ, RZ, UR4 ;  /* 0x00000004ff037e24 */ /* 0x000fca000f8e00ff */
[----:B------:R-:W-:-:S04]  /*2be0*/  IADD3 R0, R6, 0x10, R3 ;  /* 0x0000001006007810 */ /* 0x000fc80007ffe003 */
[----:B------:R-:W-:-:S04]  /*2bf0*/  PRMT R0, RZ, 0x654, R0 ;  /* 0x00000654ff007816 */ /* 0x000fc80000000000 */
[----:B------:R0:W-:Y:S01]  /*2c00*/  SYNCS.ARRIVE.TRANS64.RED.A1T0 RZ, [R0+URZ], RZ ;  /* 0x000000ff00ff79a7 */ /* 0x0001e2000810043f */
[----:B------:R-:W-:Y:S05]  /*2c10*/  @P0 BRA `(.L_x_26) ;  /* 0x0000000000040947 */ /* 0x000fea0003800000 */
[----:B------:R-:W-:Y:S01]  /*2c20*/  BPT.TRAP 0x1 ;  /* 0x000000040000795c */ /* 0x000fe20000300000 */
.L_x_26:
[----:B------:R-:W-:Y:S01]  /*2c30*/  UIADD3 UR37, UR42, UR37, URZ ;  /* 0x000000252a257290 */ /* 0x000fe2000fffe03f */
[----:B------:R-:W-:Y:S01]  /*2c40*/  IMAD.SHL.U32 R129, R129, 0x40, RZ ;  /* 0x0000004081817824 */ /* 0x000fe200078e00ff */
[----:B------:R-:W-:Y:S01]  /*2c50*/  ULDC UR10, c[0x0][0x288] ;  /* 0x0000a200000a7ab9 */ /* 0x000fe20000000800 */
[----:B------:R-:W-:Y:S01]  /*2c60*/  SHF.R.S32.HI R9, RZ, 0x1f, R19 ;  /* 0x0000001fff097819 */ /* 0x000fe20000011413 */
[----:B------:R-:W-:Y:S01]  /*2c70*/  USHF.R.U32.HI UR4, URZ, 0x1, UR37 ;  /* 0x000000013f047899 */ /* 0x000fe20008011625 */
[----:B------:R-:W-:Y:S01]  /*2c80*/  IMAD R8, R131, 0x180, RZ ;  /* 0x0000018083087824 */ /* 0x000fe200078e02ff */
[C---:B------:R-:W-:Y:S01]  /*2c90*/  LOP3.LUT R12, R129.reuse, 0x6, R124, 0xf8, !PT ;  /* 0x00000006810c7812 */ /* 0x040fe200078ef87c */
[----:B------:R-:W-:Y:S01]  /*2ca0*/  ULDC.64 UR6, c[0x0][0x5d0] ;  /* 0x0001740000067ab9 */ /* 0x000fe20000000a00 */
[----:B------:R-:W-:Y:S01]  /*2cb0*/  ULOP3.LUT UR4, UR4, 0x1, URZ, 0xc0, !UPT ;  /* 0x0000000104047892 */ /* 0x000fe2000f8ec03f */
[----:B------:R-:W-:Y:S01]  /*2cc0*/  ISETP.GE.AND P0, PT, R129, UR10, PT ;  /* 0x0000000a81007c0c */ /* 0x000fe2000bf06270 */
[----:B------:R-:W-:Y:S01]  /*2cd0*/  ULDC UR11, c[0x0][0x284] ;  /* 0x0000a100000b7ab9 */ /* 0x000fe20000000800 */
[----:B------:R-:W-:Y:S01]  /*2ce0*/  SHF.R.S32.HI R13, RZ, 0x1f, R12 ;  /* 0x0000001fff0d7819 */ /* 0x000fe2000001140c */
[----:B0-----:R-:W-:Y:S01]  /*2cf0*/  IMAD R0, R9, UR6, RZ ;  /* 0x0000000609007c24 */ /* 0x001fe2000f8e02ff */
[----:B------:R-:W-:Y:S01]  /*2d00*/  UISETP.GT.U32.AND UP1, UPT, UR37, 0x1, UPT ;  /* 0x000000012500788c */ /* 0x000fe2000bf24070 */
[----:B------:R-:W-:Y:S01]  /*2d10*/  ISETP.GE.OR P0, PT, R8, UR11, P0 ;  /* 0x0000000b08007c0c */ /* 0x000fe20008706670 */
[----:B------:R-:W-:Y:S01]  /*2d20*/  UISETP.NE.U32.AND UP0, UPT, UR4, 0x1, UPT ;  /* 0x000000010400788c */ /* 0x000fe2000bf05070 */
[C---:B------:R-:W-:Y:S01]  /*2d30*/  IMAD R3, R19.reuse, UR7, R0 ;  /* 0x0000000713037c24 */ /* 0x040fe2000f8e0200 */
[----:B------:R-:W-:Y:S01]  /*2d40*/  UISETP.LT.U32.AND UP1, UPT, UR42, 0x2, UP1 ;  /* 0x000000022a00788c */ /* 0x000fe20008f21070 */
[----:B------:R-:W-:Y:S01]  /*2d50*/  IMAD.WIDE.U32 R4, R19, UR6, R12 ;  /* 0x0000000613047c25 */ /* 0x000fe2000f8e000c */
[----:B------:R-:W-:Y:S01]  /*2d60*/  UISETP.GT.U32.AND UP0, UPT, UR42, 0x1, !UP0 ;  /* 0x000000012a00788c */ /* 0x000fe2000c704070 */
[----:B------:R-:W-:-:S02]  /*2d70*/  ULDC.64 UR8, c[0x0][0x5c8] ;  /* 0x0001720000087ab9 */ /* 0x000fc40000000a00 */
[----:B------:R-:W-:Y:S01]  /*2d80*/  IMAD.WIDE R130, R131, 0x180, R22 ;  /* 0x0000018083827825 */ /* 0x000fe200078e0216 */
[----:B------:R-:W-:Y:S02]  /*2d90*/  USEL UR5, URZ, 0x1, !UP1 ;  /* 0x000000013f057887 */ /* 0x000fe4000c800000 */
[----:B------:R-:W-:Y:S01]  /*2da0*/  USEL UR4, URZ, 0x1, !UP0 ;  /* 0x000000013f047887 */ /* 0x000fe2000c000000 */
[----:B------:R-:W-:Y:S01]  /*2db0*/  IMAD.IADD R5, R5, 0x1, R3 ;  /* 0x0000000105057824 */ /* 0x000fe200078e0203 */
[----:B------:R-:W-:Y:S01]  /*2dc0*/  ULOP3.LUT UR37, UR37, 0x1, URZ, 0xc0, !UPT ;  /* 0x0000000125257892 */ /* 0x000fe2000f8ec03f */
[----:B------:R-:W-:Y:S01]  /*2dd0*/  IMAD R3, R131, UR8, RZ ;  /* 0x0000000883037c24 */ /* 0x000fe2000f8e02ff */
[----:B------:R-:W-:Y:S01]  /*2de0*/  ULOP3.LUT UR36, UR4, UR36, UR5, 0x96, !UPT ;  /* 0x0000002404247292 */ /* 0x000fe2000f8e9605 */
[----:B------:R-:W-:-:S04]  /*2df0*/  IMAD.WIDE.U32 R6, R130, UR8, R4 ;  /* 0x0000000882067c25 */ /* 0x000fc8000f8e0004 */
[----:B------:R-:W-:Y:S02]  /*2e00*/  IMAD R3, R130, UR9, R3 ;  /* 0x0000000982037c24 */ /* 0x000fe4000f8e0203 */
[----:B------:R-:W-:Y:S01]  /*2e10*/  IMAD.MOV.U32 R0, RZ, RZ, -0x1 ;  /* 0xffffffffff007424 */ /* 0x000fe200078e00ff */
[----:B------:R-:W-:Y:S06]  /*2e20*/  @P0 BRA `(.L_x_28) ;  /* 0x0000004c00040947 */ /* 0x000fec0003800000 */
[----:B-----5:R-:W-:Y:S01]  /*2e30*/  ISETP.NE.AND P0, PT, R121, RZ, PT ;  /* 0x000000ff7900720c */ /* 0x020fe20003f05270 */
[----:B------:R-:W-:Y:S01]  /*2e40*/  BSSY B0, `(.L_x_28) ;  /* 0x00004bf000007945 */ /* 0x000fe20003800000 */
[----:B------:R-:W-:Y:S02]  /*2e50*/  IMAD.IADD R138, R7, 0x1, R3 ;  /* 0x00000001078a7824 */ /* 0x000fe400078e0203 */
[----:B------:R-:W-:Y:S02]  /*2e60*/  IMAD.IADD R8, R127, 0x1, -R8 ;  /* 0x000000017f087824 */ /* 0x000fe400078e0a08 */
[----:B------:R-:W-:-:S07]  /*2e70*/  IMAD.IADD R3, R122, 0x1, -R129 ;  /* 0x000000017a037824 */ /* 0x000fce00078e0a81 */
[----:B------:R-:W-:Y:S05]  /*2e80*/  @!P0 BRA `(.L_x_29) ;  /* 0x00000030003c8947 */ /* 0x000fea0003800000 */
[----:B------:R-:W0:Y:S01]  /*2e90*/  LDC.64 R14, c[0x0][0x5b0] ;  /* 0x00016c00ff0e7b82 */ /* 0x000e220000000a00 */
[----:B------:R-:W-:Y:S01]  /*2ea0*/  ULDC.64 UR4, c[0x0][0x5b8] ;  /* 0x00016e0000047ab9 */ /* 0x000fe20000000a00 */
[----:B------:R-:W-:Y:S01]  /*2eb0*/  ISETP.GE.AND P1, PT, R8, 0x1, PT ;  /* 0x000000010800780c */ /* 0x000fe20003f26270 */
[----:B------:R-:W-:Y:S01]  /*2ec0*/  IMAD R4, R9, UR4, RZ ;  /* 0x0000000409047c24 */ /* 0x000fe2000f8e02ff */
[----:B------:R-:W-:Y:S01]  /*2ed0*/  BSSY B1, `(.L_x_30) ;  /* 0x0000010000017945 */ /* 0x000fe20003800000 */
[----:B------:R-:W-:Y:S01]  /*2ee0*/  IMAD.WIDE.U32 R12, R19, UR4, R12 ;  /* 0x00000004130c7c25 */ /* 0x000fe2000f8e000c */
[----:B------:R-:W-:Y:S02]  /*2ef0*/  ISETP.LT.OR P3, PT, R3, 0x1, !P1 ;  /* 0x000000010300780c */ /* 0x000fe40004f61670 */
[----:B------:R-:W1:Y:S01]  /*2f00*/  LDC.64 R10, c[0x0][0x5a8] ;  /* 0x00016a00ff0a7b82 */ /* 0x000e620000000a00 */
[----:B------:R-:W-:Y:S02]  /*2f10*/  IMAD R19, R19, UR5, R4 ;  /* 0x0000000513137c24 */ /* 0x000fe4000f8e0204 */
[----:B------:R-:W-:-:S02]  /*2f20*/  IMAD.MOV.U32 R20, RZ, RZ, R12 ;  /* 0x000000ffff147224 */ /* 0x000fc400078e000c */
[----:B------:R-:W-:Y:S02]  /*2f30*/  IMAD.IADD R21, R13, 0x1, R19 ;  /* 0x000000010d157824 */ /* 0x000fe400078e0213 */
[-C--:B0-----:R-:W-:Y:S01]  /*2f40*/  IMAD R9, R131, R14.reuse, RZ ;  /* 0x0000000e83097224 */ /* 0x081fe200078e02ff */
[----:B------:R-:W-:Y:S01]  /*2f50*/  SHF.L.U64.HI R133, R14, 0x3, R15 ;  /* 0x000000030e857819 */ /* 0x000fe2000001020f */
[----:B------:R-:W-:-:S04]  /*2f60*/  IMAD.WIDE.U32 R4, R130, R14, R20 ;  /* 0x0000000e82047225 */ /* 0x000fc800078e0014 */
[----:B------:R-:W-:Y:S01]  /*2f70*/  IMAD R9, R130, R15, R9 ;  /* 0x0000000f82097224 */ /* 0x000fe200078e0209 */
[----:B-1----:R-:W-:Y:S01]  /*2f80*/  IADD3 R134, P0, R4, R10, RZ ;  /* 0x0000000a04867210 */ /* 0x002fe20007f1e0ff */
[----:B------:R-:W-:-:S03]  /*2f90*/  IMAD.SHL.U32 R132, R14, 0x8, RZ ;  /* 0x000000080e847824 */ /* 0x000fc600078e00ff */
[----:B------:R-:W-:Y:S01]  /*2fa0*/  IADD3.X R135, R11, R5, R9, P0, !PT ;  /* 0x000000050b877210 */ /* 0x000fe200007fe409 */
[----:B------:R-:W-:Y:S08]  /*2fb0*/  @P3 BRA `(.L_x_31) ;  /* 0x0000000000043947 */ /* 0x000ff00003800000 */
[----:B------:R0:W5:Y:S02]  /*2fc0*/  LDG.E.U8 R128, desc[UR50][R134.64] ;  /* 0x0000003286807981 */ /* 0x000164000c1e1100 */
.L_x_31:
[----:B------:R-:W-:Y:S05]  /*2fd0*/  BSYNC B1 ;  /* 0x0000000000017941 */ /* 0x000fea0003800000 */
.L_x_30:
[----:B-----5:R-:W-:Y:S01]  /*2fe0*/  LOP3.LUT R4, R128, 0xffff, RZ, 0xc0, !PT ;  /* 0x0000ffff80047812 */ /* 0x020fe200078ec0ff */
[----:B------:R-:W-:Y:S01]  /*2ff0*/  ULDC.64 UR4, c[0x0][0x5c0] ;  /* 0x0001700000047ab9 */ /* 0x000fe20000000a00 */
[----:B------:R-:W-:Y:S01]  /*3000*/  IMAD.WIDE.U32 R136, R130, R14, R132 ;  /* 0x0000000e82887225 */ /* 0x000fe200078e0084 */
[----:B------:R-:W-:Y:S01]  /*3010*/  ISETP.LT.OR P2, PT, R3, 0x2, !P1 ;  /* 0x000000020300780c */ /* 0x000fe20004f41670 */
[----:B------:R-:W-:Y:S01]  /*3020*/  BSSY B1, `(.L_x_32) ;  /* 0x0000012000017945 */ /* 0x000fe20003800000 */
[----:B------:R-:W-:Y:S01]  /*3030*/  PRMT R5, R4, 0x8880, RZ ;  /* 0x0000888004057816 */ /* 0x000fe200000000ff */
[----:B------:R-:W-:Y:S01]  /*3040*/  IMAD.IADD R7, R9, 0x1, R137 ;  /* 0x0000000109077824 */ /* 0x000fe200078e0289 */
[----:B------:R-:W-:Y:S02]  /*3050*/  IADD3 R4, P0, R6, UR4, RZ ;  /* 0x0000000406047c10 */ /* 0x000fe4000ff1e0ff */
[----:B------:R-:W-:Y:S01]  /*3060*/  IADD3 R136, P4, P5, R12, R10, R136 ;  /* 0x0000000a0c887210 */ /* 0x000fe20007d9e088 */
[----:B------:R-:W-:Y:S01]  /*3070*/  IMAD.MOV.U32 R6, RZ, RZ, R5 ;  /* 0x000000ffff067224 */ /* 0x000fe200078e0005 */
[----:B------:R-:W-:-:S02]  /*3080*/  IADD3.X R5, R138, UR5, RZ, P0, !PT ;  /* 0x000000058a057c10 */ /* 0x000fc400087fe4ff */
[----:B------:R-:W-:Y:S01]  /*3090*/  IADD3.X R137, R21, R11, R7, P4, P5 ;  /* 0x0000000b15897210 */ /* 0x000fe200027ea407 */
[----:B------:R-:W-:Y:S01]  /*30a0*/  IMAD R9, R6, R121, RZ ;  /* 0x0000007906097224 */ /* 0x000fe200078e02ff */
[----:B------:R-:W-:-:S03]  /*30b0*/  ISETP.GE.AND P0, PT, R8, 0x9, PT ;  /* 0x000000090800780c */ /* 0x000fc60003f06270 */
[----:B------:R-:W-:Y:S01]  /*30c0*/  @!P3 IMAD R7, R88, R120, R9 ;  /* 0x000000785807b224 */ /* 0x000fe200078e0209 */
[C---:B------:R-:W-:Y:S02]  /*30d0*/  ISETP.LT.OR P5, PT, R3.reuse, 0x1, !P0 ;  /* 0x000000010300780c */ /* 0x040fe400047a1670 */
[----:B------:R-:W-:Y:S02]  /*30e0*/  ISETP.LT.OR P4, PT, R3, 0x2, !P0 ;  /* 0x000000020300780c */ /* 0x000fe40004781670 */
[----:B------:R1:W-:Y:S01]  /*30f0*/  @!P3 STG.E.U8 desc[UR50][R4.64], R7 ;  /* 0x000000070400b986 */ /* 0x0003e2000c101132 */
[----:B------:R-:W-:Y:S10]  /*3100*/  @P2 BRA `(.L_x_33) ;  /* 0x00000000000c2947 */ /* 0x000ff40003800000 */
[----:B------:R-:W2:Y:S02]  /*3110*/  LDG.E.U8 R128, desc[UR50][R134.64+0x1] ;  /* 0x0000013286807981 */ /* 0x000ea4000c1e1100 */
[----:B--2---:R-:W-:-:S05]  /*3120*/  PRMT R6, R128, 0x8880, RZ ;  /* 0x0000888080067816 */ /* 0x004fca00000000ff */
[----:B------:R-:W-:-:S07]  /*3130*/  IMAD R9, R6, R121, RZ ;  /* 0x0000007906097224 */ /* 0x000fce00078e02ff */
.L_x_33:
[----:B------:R-:W-:Y:S05]  /*3140*/  BSYNC B1 ;  /* 0x0000000000017941 */ /* 0x000fea0003800000 */
.L_x_32:
[----:B------:R-:W-:Y:S01]  /*3150*/  @!P2 IMAD R89, R89, R120, R9 ;  /* 0x000000785959a224 */ /* 0x000fe200078e0209 */
[----:B------:R-:W-:Y:S01]  /*3160*/  IADD3 R6, P3, R4, UR43, RZ ;  /* 0x0000002b04067c10 */ /* 0x000fe2000ff7e0ff */
[----:B------:R-:W-:Y:S03]  /*3170*/  BSSY B1, `(.L_x_34) ;  /* 0x0000007000017945 */ /* 0x000fe60003800000 */
[----:B------:R2:W-:Y:S01]  /*3180*/  @!P2 STG.E.U8 desc[UR50][R4.64+0x1], R89 ;  /* 0x000001590400a986 */ /* 0x0005e2000c101132 */
[----:B-1----:R-:W-:Y:S01]  /*3190*/  IADD3.X R7, R5, UR41, RZ, P3, !PT ;  /* 0x0000002905077c10 */ /* 0x002fe20009ffe4ff */
[----:B------:R-:W-:Y:S07]  /*31a0*/  @P5 BRA `(.L_x_35) ;  /* 0x00000000000c5947 */ /* 0x000fee0003800000 */
[----:B------:R-:W3:Y:S02]  /*31b0*/  LDG.E.U8 R128, desc[UR50][R136.64] ;  /* 0x0000003288807981 */ /* 0x000ee4000c1e1100 */
[----:B---3--:R-:W-:-:S05]  /*31c0*/  PRMT R88, R128, 0x8880, RZ ;  /* 0x0000888080587816 */ /* 0x008fca00000000ff */
[----:B------:R-:W-:-:S07]  /*31d0*/  IMAD R9, R88, R121, RZ ;  /* 0x0000007958097224 */ /* 0x000fce00078e02ff */
.L_x_35:
[----:B------:R-:W-:Y:S05]  /*31e0*/  BSYNC B1 ;  /* 0x0000000000017941 */ /* 0x000fea0003800000 */
.L_x_34:
[----:B------:R-:W-:Y:S01]  /*31f0*/  @!P5 IMAD R19, R90, R120, R9 ;  /* 0x000000785a13d224 */ /* 0x000fe200078e0209 */
[----:B------:R-:W-:Y:S04]  /*3200*/  BSSY B1, `(.L_x_36) ;  /* 0x0000006000017945 */ /* 0x000fe80003800000 */
[----:B------:R1:W-:Y:S01]  /*3210*/  @!P5 STG.E.U8 desc[UR50][R6.64], R19 ;  /* 0x000000130600d986 */ /* 0x0003e2000c101132 */
[----:B------:R-:W-:Y:S05]  /*3220*/  @P4 BRA `(.L_x_37) ;  /* 0x00000000000c4947 */ /* 0x000fea0003800000 */
[----:B------:R-:W3:Y:S02]  /*3230*/  LDG.E.U8 R128, desc[UR50][R136.64+0x1] ;  /* 0x0000013288807981 */ /* 0x000ee4000c1e1100 */
[----:B---3--:R-:W-:-:S05]  /*3240*/  PRMT R88, R128, 0x8880, RZ ;  /* 0x0000888080587816 */ /* 0x008fca00000000ff */
[----:B------:R-:W-:-:S07]  /*3250*/  IMAD R9, R88, R121, RZ ;  /* 0x0000007958097224 */ /* 0x000fce00078e02ff */
.L_x_37:
[----:B------:R-:W-:Y:S05]  /*3260*/  BSYNC B1 ;  /* 0x0000000000017941 */ /* 0x000fea0003800000 */
.L_x_36:
[----:B------:R-:W-:Y:S01]  /*3270*/  ISETP.LT.OR P3, PT, R3, 0x9, !P1 ;  /* 0x000000090300780c */ /* 0x000fe20004f61670 */
[----:B------:R-:W-:Y:S01]  /*3280*/  @!P4 IMAD R91, R91, R120, R9 ;  /* 0x000000785b5bc224 */ /* 0x000fe200078e0209 */
[----:B------:R-:W-:Y:S01]  /*3290*/  BSSY B1, `(.L_x_38) ;  /* 0x0000009000017945 */ /* 0x000fe20003800000 */
[C---:B------:R-:W-:Y:S02]  /*32a0*/  ISETP.LT.OR P2, PT, R3.reuse, 0xa, !P1 ;  /* 0x0000000a0300780c */ /* 0x040fe40004f41670 */
[C---:B------:R-:W-:Y:S01]  /*32b0*/  ISETP.LT.OR P5, PT, R3.reuse, 0x9, !P0 ;  /* 0x000000090300780c */ /* 0x040fe200047a1670 */
[----:B------:R3:W-:Y:S01]  /*32c0*/  @!P4 STG.E.U8 desc[UR50][R6.64+0x1], R91 ;  /* 0x0000015b0600c986 */ /* 0x0007e2000c101132 */
[----:B------:R-:W-:-:S06]  /*32d0*/  ISETP.LT.OR P4, PT, R3, 0xa, !P0 ;  /* 0x0000000a0300780c */ /* 0x000fcc0004781670 */
[----:B------:R-:W-:Y:S07]  /*32e0*/  @P3 BRA `(.L_x_39) ;  /* 0x00000000000c3947 */ /* 0x000fee0003800000 */
[----:B------:R-:W4:Y:S02]  /*32f0*/  LDG.E.U8 R128, desc[UR50][R134.64+0x8] ;  /* 0x0000083286807981 */ /* 0x000f24000c1e1100 */
[----:B----4-:R-:W-:-:S05]  /*3300*/  PRMT R88, R128, 0x8880, RZ ;  /* 0x0000888080587816 */ /* 0x010fca00000000ff */
[----:B------:R-:W-:-:S07]  /*3310*/  IMAD R9, R88, R121, RZ ;  /* 0x0000007958097224 */ /* 0x000fce00078e02ff */
.L_x_39:
[----:B------:R-:W-:Y:S05]  /*3320*/  BSYNC B1 ;  /* 0x0000000000017941 */ /* 0x000fea0003800000 */
.L_x_38:
[----:B-1----:R-:W-:Y:S01]  /*3330*/  @!P3 IMAD R19, R92, R120, R9 ;  /* 0x000000785c13b224 */ /* 0x002fe200078e0209 */
[----:B------:R-:W-:Y:S04]  /*3340*/  BSSY B1, `(.L_x_40) ;  /* 0x0000006000017945 */ /* 0x000fe80003800000 */
[----:B------:R1:W-:Y:S01]  /*3350*/  @!P3 STG.E.U8 desc[UR50][R4.64+0x8], R19 ;  /* 0x000008130400b986 */ /* 0x0003e2000c101132 */
[----:B------:R-:W-:Y:S05]  /*3360*/  @P2 BRA `(.L_x_41) ;  /* 0x00000000000c2947 */ /* 0x000fea0003800000 */
[----:B------:R-:W4:Y:S02]  /*3370*/  LDG.E.U8 R128, desc[UR50][R134.64+0x9] ;  /* 0x0000093286807981 */ /* 0x000f24000c1e1100 */
[----:B----4-:R-:W-:-:S05]  /*3380*/  PRMT R88, R128, 0x8880, RZ ;  /* 0x0000888080587816 */ /* 0x010fca00000000ff */
[----:B------:R-:W-:-:S07]  /*3390*/  IMAD R9, R88, R121, RZ ;  /* 0x0000007958097224 */ /* 0x000fce00078e02ff */
.L_x_41:
[----:B------:R-:W-:Y:S05]  /*33a0*/  BSYNC B1 ;  /* 0x0000000000017941 */ /* 0x000fea0003800000 */
.L_x_40:
[----:B------:R-:W-:Y:S01]  /*33b0*/  @!P2 IMAD R93, R93, R120, R9 ;  /* 0x000000785d5da224 */ /* 0x000fe200078e0209 */
[----:B------:R-:W-:Y:S04]  /*33c0*/  BSSY B1, `(.L_x_42) ;  /* 0x0000006000017945 */ /* 0x000fe80003800000 */
[----:B------:R4:W-:Y:S01]  /*33d0*/  @!P2 STG.E.U8 desc[UR50][R4.64+0x9], R93 ;  /* 0x0000095d0400a986 */ /* 0x0009e2000c101132 */
[----:B------:R-:W-:Y:S05]  /*33e0*/  @P5 BRA `(.L_x_43) ;  /* 0x00000000000c5947 */ /* 0x000fea0003800000 */
[----:B------:R-:W5:Y:S02]  /*33f0*/  LDG.E.U8 R128, desc[UR50][R136.64+0x8] ;  /* 0x0000083288807981 */ /* 0x000f64000c1e1100 */
[----:B-----5:R-:W-:-:S05]  /*3400*/  PRMT R88, R128, 0x8880, RZ ;  /* 0x0000888080587816 */ /* 0x020fca00000000ff */
[----:B------:R-:W-:-:S07]  /*3410*/  IMAD R9, R88, R121, RZ ;  /* 0x0000007958097224 */ /* 0x000fce00078e02ff */
.L_x_43:
[----:B------:R-:W-:Y:S05]  /*3420*/  BSYNC B1 ;  /* 0x0000000000017941 */ /* 0x000fea0003800000 */
.L_x_42:
[----:B------:R-:W-:-:S05]  /*3430*/  @!P5 IMAD R13, R94, R120, R9 ;  /* 0x000000785e0dd224 */ /* 0x000fca00078e0209 */
[----:B------:R5:W-:Y:S04]  /*3440*/  @!P5 STG.E.U8 desc[UR50][R6.64+0x8], R13 ;  /* 0x0000080d0600d986 */ /* 0x000be8000c101132 */
[----:B------:R-:W2:Y:S01]  /*3450*/  @!P4 LDG.E.U8 R128, desc[UR50][R136.64+0x9] ;  /* 0x000009328880c981 */ /* 0x000ea2000c1e1100 */
[----:B------:R-:W-:Y:S02]  /*3460*/  ISETP.LT.OR P2, PT, R3, 0x11, !P1 ;  /* 0x000000110300780c */ /* 0x000fe40004f41670 */
[----:B--2---:R-:W-:-:S05]  /*3470*/  @!P4 PRMT R88, R128, 0x8880, RZ ;  /* 0x000088808058c816 */ /* 0x004fca00000000ff */
[----:B------:R-:W-:-:S04]  /*3480*/  @!P4 IMAD R9, R88, R121, RZ ;  /* 0x000000795809c224 */ /* 0x000fc800078e02ff */
[----:B------:R-:W-:-:S05]  /*3490*/  @!P4 IMAD R95, R95, R120, R9 ;  /* 0x000000785f5fc224 */ /* 0x000fca00078e0209 */
[----:B------:R-:W-:Y:S04]  /*34a0*/  @!P4 STG.E.U8 desc[UR50][R6.64+0x9], R95 ;  /* 0x0000095f0600c986 */ /* 0x000fe8000c101132 */
[----:B------:R-:W2:Y:S01]  /*34b0*/  @!P2 LDG.E.U8 R128, desc[UR50][R134.64+0x10] ;  /* 0x000010328680a981 */ /* 0x000ea2000c1e1100 */
[----:B------:R-:W-:Y:S02]  /*34c0*/  ISETP.LT.OR P3, PT, R3, 0x12, !P1 ;  /* 0x000000120300780c */ /* 0x000fe40004f61670 */
[----:B--2---:R-:W-:-:S05]  /*34d0*/  @!P2 PRMT R88, R128, 0x8880, RZ ;  /* 0x000088808058a816 */ /* 0x004fca00000000ff */
[----:B------:R-:W-:-:S04]  /*34e0*/  @!P2 IMAD R9, R88, R121, RZ ;  /* 0x000000795809a224 */ /* 0x000fc800078e02ff */
[----:B-----5:R-:W-:-:S05]  /*34f0*/  @!P2 IMAD R13, R96, R120, R9 ;  /* 0x00000078600da224 */ /* 0x020fca00078e0209 */
[----:B------:R2:W-:Y:S04]  /*3500*/  @!P2 STG.E.U8 desc[UR50][R4.64+0x10], R13 ;  /* 0x0000100d0400a986 */ /* 0x0005e8000c101132 */
[----:B------:R-:W5:Y:S01]  /*3510*/  @!P3 LDG.E.U8 R128, desc[UR50][R134.64+0x11] ;  /* 0x000011328680b981 */ /* 0x000f62000c1e1100 */
[----:B------:R-:W-:Y:S02]  /*3520*/  ISETP.LT.OR P2, PT, R3, 0x11, !P0 ;  /* 0x000000110300780c */ /* 0x000fe40004741670 */
[----:B-----5:R-:W-:-:S05]  /*3530*/  @!P3 PRMT R88, R128, 0x8880, RZ ;  /* 0x000088808058b816 */ /* 0x020fca00000000ff */
[----:B------:R-:W-:-:S04]  /*3540*/  @!P3 IMAD R9, R88, R121, RZ ;  /* 0x000000795809b224 */ /* 0x000fc800078e02ff */
[----:B------:R-:W-:-:S05]  /*3550*/  @!P3 IMAD R97, R97, R120, R9 ;  /* 0x000000786161b224 */ /* 0x000fca00078e0209 */
[----:B------:R-:W-:Y:S04]  /*3560*/  @!P3 STG.E.U8 desc[UR50][R4.64+0x11], R97 ;  /* 0x000011610400b986 */ /* 0x000fe8000c101132 */
[----:B------:R-:W5:Y:S01]  /*3570*/  @!P2 LDG.E.U8 R128, desc[UR50][R136.64+0x10] ;  /* 0x000010328880a981 */ /* 0x000f62000c1e1100 */
[----:B------:R-:W-:Y:S02]  /*3580*/  ISETP.LT.OR P3, PT, R3, 0x12, !P0 ;  /* 0x000000120300780c */ /* 0x000fe40004761670 */
[----:B-----5:R-:W-:-:S05]  /*3590*/  @!P2 PRMT R88, R128, 0x8880, RZ ;  /* 0x000088808058a816 */ /* 0x020fca00000000ff */
[----:B------:R-:W-:-:S04]  /*35a0*/  @!P2 IMAD R9, R88, R121, RZ ;  /* 0x000000795809a224 */ /* 0x000fc800078e02ff */
[----:B--2---:R-:W-:-:S05]  /*35b0*/  @!P2 IMAD R13, R98, R120, R9 ;  /* 0x00000078620da224 */ /* 0x004fca00078e0209 */
        /* <DEDUP_REMOVED lines=122> */
[----:B---3--:R-:W-:-:S05]  /*3d60*/  IADD3 R91, P1, R130, 0x80, RZ ;  /* 0x00000080825b7810 */ /* 0x008fca0007f3e0ff */
[----:B-1----:R-:W-:Y:S01]  /*3d70*/  IMAD.X R19, RZ, RZ, R131, P1 ;  /* 0x000000ffff137224 */ /* 0x002fe200008e0683 */
[----:B------:R-:W-:Y:S01]  /*3d80*/  ISETP.GE.AND P1, PT, R8, 0x81, PT ;  /* 0x000000810800780c */ /* 0x000fe20003f26270 */
[----:B------:R-:W-:-:S03]  /*3d90*/  IMAD.WIDE.U32 R88, R91, R14, R20 ;  /* 0x0000000e5b587225 */ /* 0x000fc600078e0014 */
[----:B------:R-:W-:Y:S01]  /*3da0*/  ISETP.LT.OR P3, PT, R3, 0x1, !P1 ;  /* 0x000000010300780c */ /* 0x000fe20004f61670 */
[----:B------:R-:W-:Y:S01]  /*3db0*/  IMAD R92, R19, R14, RZ ;  /* 0x0000000e135c7224 */ /* 0x000fe200078e02ff */
[----:B------:R-:W-:-:S03]  /*3dc0*/  IADD3 R88, P2, R88, R10, RZ ;  /* 0x0000000a58587210 */ /* 0x000fc60007f5e0ff */
[----:B------:R-:W-:-:S05]  /*3dd0*/  IMAD R19, R91, R15, R92 ;  /* 0x0000000f5b137224 */ /* 0x000fca00078e025c */
[----:B------:R-:W-:Y:S02]  /*3de0*/  IADD3.X R89, R11, R89, R19, P2, !PT ;  /* 0x000000590b597210 */ /* 0x000fe400017fe413 */
[----:B-----5:R-:W-:-:S05]  /*3df0*/  @!P0 PRMT R90, R128, 0x8880, RZ ;  /* 0x00008880805a8816 */ /* 0x020fca00000000ff */
[----:B------:R-:W-:-:S04]  /*3e00*/  @!P0 IMAD R9, R90, R121, RZ ;  /* 0x000000795a098224 */ /* 0x000fc800078e02ff */
[----:B------:R-:W-:-:S05]  /*3e10*/  @!P0 IMAD R119, R119, R120, R9 ;  /* 0x0000007877778224 */ /* 0x000fca00078e0209 */
[----:B------:R-:W-:Y:S04]  /*3e20*/  @!P0 STG.E.U8 desc[UR50][R6.64+0x39], R119 ;  /* 0x0000397706008986 */ /* 0x000fe8000c101132 */
[----:B------:R-:W3:Y:S01]  /*3e30*/  @!P3 LDG.E.U8 R128, desc[UR50][R88.64] ;  /* 0x000000325880b981 */ /* 0x000ee2000c1e1100 */
[----:B------:R-:W-:Y:S02]  /*3e40*/  ISETP.LT.OR P2, PT, R3, 0x2, !P1 ;  /* 0x000000020300780c */ /* 0x000fe40004f41670 */
[----:B------:R-:W-:-:S04]  /*3e50*/  @!P3 IADD3 R92, P0, R4, UR40, RZ ;  /* 0x00000028045cbc10 */ /* 0x000fc8000ff1e0ff */
[----:B----4-:R-:W-:Y:S02]  /*3e60*/  @!P3 IADD3.X R93, R5, UR39, RZ, P0, !PT ;  /* 0x00000027055dbc10 */ /* 0x010fe400087fe4ff */
[----:B---3--:R-:W-:-:S05]  /*3e70*/  @!P3 PRMT R90, R128, 0x8880, RZ ;  /* 0x00008880805ab816 */ /* 0x008fca00000000ff */
[----:B------:R-:W-:-:S04]  /*3e80*/  @!P3 IMAD R9, R90, R121, RZ ;  /* 0x000000795a09b224 */ /* 0x000fc800078e02ff */
[----:B--2---:R-:W-:-:S05]  /*3e90*/  @!P3 IMAD R13, R56, R120, R9 ;  /* 0x00000078380db224 */ /* 0x004fca00078e0209 */
[----:B------:R1:W-:Y:S04]  /*3ea0*/  @!P3 STG.E.U8 desc[UR50][R92.64], R13 ;  /* 0x0000000d5c00b986 */ /* 0x0003e8000c101132 */
[----:B------:R-:W2:Y:S01]  /*3eb0*/  @!P2 LDG.E.U8 R128, desc[UR50][R88.64+0x1] ;  /* 0x000001325880a981 */ /* 0x000ea2000c1e1100 */
[----:B------:R-:W-:Y:S01]  /*3ec0*/  IMAD.WIDE.U32 R90, R91, R14, R132 ;  /* 0x0000000e5b5a7225 */ /* 0x000fe200078e0084 */
[----:B------:R-:W-:-:S03]  /*3ed0*/  ISETP.GE.AND P0, PT, R8, 0x89, PT ;  /* 0x000000890800780c */ /* 0x000fc60003f06270 */
[----:B------:R-:W-:Y:S01]  /*3ee0*/  IMAD.IADD R19, R19, 0x1, R91 ;  /* 0x0000000113137824 */ /* 0x000fe200078e025b */
[----:B------:R-:W-:Y:S02]  /*3ef0*/  IADD3 R90, P4, P5, R12, R10, R90 ;  /* 0x0000000a0c5a7210 */ /* 0x000fe40007d9e05a */
[----:B------:R-:W-:Y:S02]  /*3f00*/  ISETP.LT.OR P3, PT, R3, 0x1, !P0 ;  /* 0x000000010300780c */ /* 0x000fe40004761670 */
[----:B------:R-:W-:Y:S02]  /*3f10*/  IADD3.X R91, R21, R11, R19, P4, P5 ;  /* 0x0000000b155b7210 */ /* 0x000fe400027ea413 */
[----:B------:R-:W-:-:S04]  /*3f20*/  @!P2 IADD3 R94, P4, R4, UR40, RZ ;  /* 0x00000028045eac10 */ /* 0x000fc8000ff9e0ff */
[----:B------:R-:W-:Y:S02]  /*3f30*/  @!P2 IADD3.X R95, R5, UR39, RZ, P4, !PT ;  /* 0x00000027055fac10 */ /* 0x000fe4000a7fe4ff */
[----:B--2---:R-:W-:-:S05]  /*3f40*/  @!P2 PRMT R56, R128, 0x8880, RZ ;  /* 0x000088808038a816 */ /* 0x004fca00000000ff */
[----:B------:R-:W-:-:S04]  /*3f50*/  @!P2 IMAD R9, R56, R121, RZ ;  /* 0x000000793809a224 */ /* 0x000fc800078e02ff */
[----:B-1----:R-:W-:-:S05]  /*3f60*/  @!P2 IMAD R13, R57, R120, R9 ;  /* 0x00000078390da224 */ /* 0x002fca00078e0209 */
[----:B------:R-:W-:Y:S04]  /*3f70*/  @!P2 STG.E.U8 desc[UR50][R94.64+0x1], R13 ;  /* 0x0000010d5e00a986 */ /* 0x000fe8000c101132 */
[----:B------:R-:W2:Y:S01]  /*3f80*/  @!P3 LDG.E.U8 R128, desc[UR50][R90.64] ;  /* 0x000000325a80b981 */ /* 0x000ea2000c1e1100 */
[----:B------:R-:W-:Y:S02]  /*3f90*/  ISETP.LT.OR P2, PT, R3, 0x2, !P0 ;  /* 0x000000020300780c */ /* 0x000fe40004741670 */
[----:B------:R-:W-:-:S04]  /*3fa0*/  @!P3 IADD3 R56, P4, R6, UR40, RZ ;  /* 0x000000280638bc10 */ /* 0x000fc8000ff9e0ff */
[----:B------:R-:W-:Y:S02]  /*3fb0*/  @!P3 IADD3.X R57, R7, UR39, RZ, P4, !PT ;  /* 0x000000270739bc10 */ /* 0x000fe4000a7fe4ff */
[----:B--2---:R-:W-:-:S05]  /*3fc0*/  @!P3 PRMT R92, R128, 0x8880, RZ ;  /* 0x00008880805cb816 */ /* 0x004fca00000000ff */
[----:B------:R-:W-:-:S04]  /*3fd0*/  @!P3 IMAD R9, R92, R121, RZ ;  /* 0x000000795c09b224 */ /* 0x000fc800078e02ff */
[----:B------:R-:W-:-:S05]  /*3fe0*/  @!P3 IMAD R19, R58, R120, R9 ;  /* 0x000000783a13b224 */ /* 0x000fca00078e0209 */
[----:B------:R1:W-:Y:S04]  /*3ff0*/  @!P3 STG.E.U8 desc[UR50][R56.64], R19 ;  /* 0x000000133800b986 */ /* 0x0003e8000c101132 */
        /* <DEDUP_REMOVED lines=8> */
[----:B------:R-:W3:Y:S01]  /*4080*/  @!P3 LDG.E.U8 R128, desc[UR50][R88.64+0x8] ;  /* 0x000008325880b981 */ /* 0x000ee2000c1e1100 */
[----:B------:R-:W-:Y:S02]  /*4090*/  ISETP.LT.OR P2, PT, R3, 0xa, !P1 ;  /* 0x0000000a0300780c */ /* 0x000fe40004f41670 */
[----:B-1----:R-:W-:-:S04]  /*40a0*/  @!P3 IADD3 R56, P4, R4, UR40, RZ ;  /* 0x000000280438bc10 */ /* 0x002fc8000ff9e0ff */
[----:B------:R-:W-:Y:S02]  /*40b0*/  @!P3 IADD3.X R57, R5, UR39, RZ, P4, !PT ;  /* 0x000000270539bc10 */ /* 0x000fe4000a7fe4ff */
[----:B---3--:R-:W-:-:S05]  /*40c0*/  @!P3 PRMT R58, R128, 0x8880, RZ ;  /* 0x00008880803ab816 */ /* 0x008fca00000000ff */
[----:B------:R-:W-:-:S04]  /*40d0*/  @!P3 IMAD R9, R58, R121, RZ ;  /* 0x000000793a09b224 */ /* 0x000fc800078e02ff */
[----:B------:R-:W-:-:S05]  /*40e0*/  @!P3 IMAD R13, R60, R120, R9 ;  /* 0x000000783c0db224 */ /* 0x000fca00078e0209 */
[----:B------:R1:W-:Y:S04]  /*40f0*/  @!P3 STG.E.U8 desc[UR50][R56.64+0x8], R13 ;  /* 0x0000080d3800b986 */ /* 0x0003e8000c101132 */
[----:B------:R-:W3:Y:S01]  /*4100*/  @!P2 LDG.E.U8 R128, desc[UR50][R88.64+0x9] ;  /* 0x000009325880a981 */ /* 0x000ee2000c1e1100 */
[----:B------:R-:W-:Y:S02]  /*4110*/  ISETP.LT.OR P3, PT, R3, 0x9, !P0 ;  /* 0x000000090300780c */ /* 0x000fe40004761670 */
[----:B------:R-:W-:-:S04]  /*4120*/  @!P2 IADD3 R58, P4, R4, UR40, RZ ;  /* 0x00000028043aac10 */ /* 0x000fc8000ff9e0ff */
[----:B--2---:R-:W-:Y:S02]  /*4130*/  @!P2 IADD3.X R59, R5, UR39, RZ, P4, !PT ;  /* 0x00000027053bac10 */ /* 0x004fe4000a7fe4ff */
[----:B---3--:R-:W-:-:S05]  /*4140*/  @!P2 PRMT R60, R128, 0x8880, RZ ;  /* 0x00008880803ca816 */ /* 0x008fca00000000ff */
        /* <DEDUP_REMOVED lines=13> */
[----:B--2---:R-:W-:-:S04]  /*4220*/  @!P2 IADD3 R58, P4, R6, UR40, RZ ;  /* 0x00000028063aac10 */ /* 0x004fc8000ff9e0ff */
[----:B------:R-:W-:Y:S02]  /*4230*/  @!P2 IADD3.X R59, R7, UR39, RZ, P4, !PT ;  /* 0x00000027073bac10 */ /* 0x000fe4000a7fe4ff */
        /* <DEDUP_REMOVED lines=189> */
[----:B------:R-:W-:-:S05]  /*4e10*/  IADD3 R63, P0, R130, 0x100, RZ ;  /* 0x00000100823f7810 */ /* 0x000fca0007f1e0ff */
[----:B------:R-:W-:Y:S01]  /*4e20*/  IMAD.X R131, RZ, RZ, R131, P0 ;  /* 0x000000ffff837224 */ /* 0x000fe200000e0683 */
[----:B------:R-:W-:Y:S01]  /*4e30*/  ISETP.GE.AND P0, PT, R8, 0x101, PT ;  /* 0x000001010800780c */ /* 0x000fe20003f06270 */
[----:B--2---:R-:W-:-:S03]  /*4e40*/  IMAD.WIDE.U32 R58, R63, R14, R20 ;  /* 0x0000000e3f3a7225 */ /* 0x004fc600078e0014 */
[----:B------:R-:W-:Y:S01]  /*4e50*/  ISETP.LT.OR P2, PT, R3, 0x1, !P0 ;  /* 0x000000010300780c */ /* 0x000fe20004741670 */
[----:B------:R-:W-:Y:S01]  /*4e60*/  IMAD R60, R131, R14, RZ ;  /* 0x0000000e833c7224 */ /* 0x000fe200078e02ff */
[----:B-1----:R-:W-:Y:S02]  /*4e70*/  IADD3 R56, P4, R58, R10, RZ ;  /* 0x0000000a3a387210 */ /* 0x002fe40007f9e0ff */
[----:B------:R-:W-:Y:S02]  /*4e80*/  @!P1 IADD3 R58, P3, R6, UR40, RZ ;  /* 0x00000028063a9c10 */ /* 0x000fe4000ff7e0ff */
[----:B---3--:R-:W-:-:S05]  /*4e90*/  @!P1 PRMT R19, R128, 0x8880, RZ ;  /* 0x0000888080139816 */ /* 0x008fca00000000ff */
[----:B------:R-:W-:Y:S02]  /*4ea0*/  @!P1 IMAD.MOV.U32 R20, RZ, RZ, R19 ;  /* 0x000000ffff149224 */ /* 0x000fe400078e0013 */
[----:B------:R-:W-:Y:S02]  /*4eb0*/  IMAD R19, R63, R15, R60 ;  /* 0x0000000f3f137224 */ /* 0x000fe400078e023c */
[----:B------:R-:W-:-:S03]  /*4ec0*/  @!P1 IMAD R9, R20, R121, RZ ;  /* 0x0000007914099224 */ /* 0x000fc600078e02ff */
[----:B------:R-:W-:Y:S01]  /*4ed0*/  IADD3.X R57, R11, R59, R19, P4, !PT ;  /* 0x0000003b0b397210 */ /* 0x000fe200027fe413 */
[----:B------:R-:W-:Y:S01]  /*4ee0*/  @!P1 IMAD R87, R87, R120, R9 ;  /* 0x0000007857579224 */ /* 0x000fe200078e0209 */
[----:B------:R-:W-:-:S05]  /*4ef0*/  @!P1 IADD3.X R59, R7, UR39, RZ, P3, !PT ;  /* 0x00000027073b9c10 */ /* 0x000fca0009ffe4ff */
        /* <DEDUP_REMOVED lines=19> */
[----:B------:R-:W-:-:S04]  /*5030*/  @!P3 IMAD.MOV.U32 R8, RZ, RZ, R24 ;  /* 0x000000ffff08b224 */ /* 0x000fc800078e0018 */
[----:B------:R-:W-:-:S04]  /*5040*/  @!P3 IMAD R9, R8, R121, RZ ;  /* 0x000000790809b224 */ /* 0x000fc800078e02ff */
[----:B------:R-:W-:-:S05]  /*5050*/  @!P3 IMAD R25, R25, R120, R9 ;  /* 0x000000781919b224 */ /* 0x000fca00078e0209 */
[----:B------:R2:W-:Y:S04]  /*5060*/  @!P3 STG.E.U8 desc[UR50][R14.64+0x1], R25 ;  /* 0x000001190e00b986 */ /* 0x0005e8000c101132 */
[----:B------:R-:W3:Y:S01]  /*5070*/  @!P2 LDG.E.U8 R128, desc[UR50][R10.64] ;  /* 0x000000320a80a981 */ /* 0x000ee2000c1e1100 */
[----:B------:R-:W-:Y:S02]  /*5080*/  ISETP.LT.OR P3, PT, R3, 0x2, !P1 ;  /* 0x000000020300780c */ /* 0x000fe40004f61670 */
[----:B------:R-:W-:-:S04]  /*5090*/  @!P2 IADD3 R12, P4, R6, UR45, RZ ;  /* 0x0000002d060cac10 */ /* 0x000fc8000ff9e0ff */
[----:B-1----:R-:W-:Y:S02]  /*50a0*/  @!P2 IADD3.X R13, R7, UR44, RZ, P4, !PT ;  /* 0x0000002c070dac10 */ /* 0x002fe4000a7fe4ff */
        /* <DEDUP_REMOVED lines=228> */
[----:B------:R-:W2:Y:S02]  /*5ef0*/  @!P1 LDG.E.U8 R128, desc[UR50][R10.64+0x39] ;  /* 0x000039320a809981 */ /* 0x000ea4000c1e1100 */
[----:B--2---:R-:W-:-:S05]  /*5f00*/  @!P1 PRMT R8, R128, 0x8880, RZ ;  /* 0x0000888080089816 */ /* 0x004fca00000000ff */
[----:B------:R-:W-:-:S04]  /*5f10*/  @!P1 IMAD R9, R8, R121, RZ ;  /* 0x0000007908099224 */ /* 0x000fc800078e02ff */
[----:B------:R-:W-:Y:S01]  /*5f20*/  IMAD R9, R55, R120, R9 ;  /* 0x0000007837097224 */ /* 0x000fe200078e0209 */
[----:B-1----:R-:W-:Y:S06]  /*5f30*/  @P1 BRA `(.L_x_44) ;  /* 0x0000001800bc1947 */ /* 0x002fec0003800000 */
[----:B------:R-:W-:-:S04]  /*5f40*/  IADD3 R4, P0, R6, UR45, RZ ;  /* 0x0000002d06047c10 */ /* 0x000fc8000ff1e0ff */
[----:B------:R-:W-:-:S05]  /*5f50*/  IADD3.X R5, R7, UR44, RZ, P0, !PT ;  /* 0x0000002c07057c10 */ /* 0x000fca00087fe4ff */
[----:B------:R1:W-:Y:S01]  /*5f60*/  STG.E.U8 desc[UR50][R4.64+0x39], R9 ;  /* 0x0000390904007986 */ /* 0x0003e2000c101132 */
[----:B------:R-:W-:Y:S05]  /*5f70*/  BRA `(.L_x_44) ;  /* 0x0000001800ac7947 */ /* 0x000fea0003800000 */
.L_x_29:
[C---:B------:R-:W-:Y:S01]  /*5f80*/  ISETP.GE.AND P5, PT, R8.reuse, 0x1, PT ;  /* 0x000000010800780c */ /* 0x040fe20003fa6270 */
[----:B------:R-:W-:Y:S01]  /*5f90*/  ULDC.64 UR4, c[0x0][0x5c0] ;  /* 0x0001700000047ab9 */ /* 0x000fe20000000a00 */
[----:B------:R-:W-:Y:S02]  /*5fa0*/  ISETP.GE.AND P2, PT, R8, 0x9, PT ;  /* 0x000000090800780c */ /* 0x000fe40003f46270 */
[C---:B------:R-:W-:Y:S02]  /*5fb0*/  ISETP.LT.OR P1, PT, R3.reuse, 0x1, !P5 ;  /* 0x000000010300780c */ /* 0x040fe40006f21670 */
[C---:B------:R-:W-:Y:S02]  /*5fc0*/  ISETP.LT.OR P4, PT, R3.reuse, 0x2, !P5 ;  /* 0x000000020300780c */ /* 0x040fe40006f81670 */
[----:B------:R-:W-:Y:S02]  /*5fd0*/  IADD3 R6, P0, R6, UR4, RZ ;  /* 0x0000000406067c10 */ /* 0x000fe4000ff1e0ff */
[----:B------:R-:W-:-:S02]  /*5fe0*/  ISETP.LT.OR P3, PT, R3, 0x2, !P2 ;  /* 0x000000020300780c */ /* 0x000fc40005761670 */
[----:B------:R-:W-:Y:S02]  /*5ff0*/  IADD3.X R7, R138, UR5, RZ, P0, !PT ;  /* 0x000000058a077c10 */ /* 0x000fe400087fe4ff */
[----:B------:R-:W-:-:S03]  /*6000*/  ISETP.LT.OR P0, PT, R3, 0x1, !P2 ;  /* 0x000000010300780c */ /* 0x000fc60005701670 */
[-C--:B------:R-:W-:Y:S02]  /*6010*/  @!P1 IMAD R9, R88, R120.reuse, RZ ;  /* 0x0000007858099224 */ /* 0x080fe400078e02ff */
[----:B------:R-:W-:-:S03]  /*6020*/  @!P4 IMAD R89, R89, R120, RZ ;  /* 0x000000785959c224 */ /* 0x000fc600078e02ff */
[----:B------:R0:W-:Y:S01]  /*6030*/  @!P1 STG.E.U8 desc[UR50][R6.64], R9 ;  /* 0x0000000906009986 */ /* 0x0001e2000c101132 */
[----:B------:R-:W-:Y:S01]  /*6040*/  IADD3 R4, P1, R6, UR43, RZ ;  /* 0x0000002b06047c10 */ /* 0x000fe2000ff3e0ff */
[-C--:B------:R-:W-:Y:S02]  /*6050*/  @!P3 IMAD R91, R91, R120.reuse, RZ ;  /* 0x000000785b5bb224 */ /* 0x080fe400078e02ff */
[----:B------:R-:W-:Y:S01]  /*6060*/  @!P4 STG.E.U8 desc[UR50][R6.64+0x1], R89 ;  /* 0x000001590600c986 */ /* 0x000fe2000c101132 */
[----:B------:R-:W-:Y:S01]  /*6070*/  ISETP.LT.OR P4, PT, R3, 0x9, !P5 ;  /* 0x000000090300780c */ /* 0x000fe20006f81670 */
[----:B------:R-:W-:Y:S01]  /*6080*/  @!P0 IMAD R11, R90, R120, RZ ;  /* 0x000000785a0b8224 */ /* 0x000fe200078e02ff */
[----:B------:R-:W-:Y:S02]  /*6090*/  IADD3.X R5, R7, UR41, RZ, P1, !PT ;  /* 0x0000002907057c10 */ /* 0x000fe40008ffe4ff */
[----:B------:R-:W-:-:S03]  /*60a0*/  ISETP.LT.OR P1, PT, R3, 0xa, !P5 ;  /* 0x0000000a0300780c */ /* 0x000fc60006f21670 */
[----:B------:R-:W-:Y:S01]  /*60b0*/  @!P0 STG.E.U8 desc[UR50][R4.64], R11 ;  /* 0x0000000b04008986 */ /* 0x000fe2000c101132 */
[----:B------:R-:W-:-:S03]  /*60c0*/  ISETP.LT.OR P0, PT, R3, 0x9, !P2 ;  /* 0x000000090300780c */ /* 0x000fc60005701670 */
[----:B------:R-:W-:Y:S01]  /*60d0*/  @!P3 STG.E.U8 desc[UR50][R4.64+0x1], R91 ;  /* 0x0000015b0400b986 */ /* 0x000fe2000c101132 */
[----:B------:R-:W-:Y:S01]  /*60e0*/  ISETP.LT.OR P3, PT, R3, 0xa, !P2 ;  /* 0x0000000a0300780c */ /* 0x000fe20005761670 */
[----:B0-----:R-:W-:-:S04]  /*60f0*/  @!P4 IMAD R9, R92, R120, RZ ;  /* 0x000000785c09c224 */ /* 0x001fc800078e02ff */
[-C--:B------:R-:W-:Y:S01]  /*6100*/  @!P1 IMAD R93, R93, R120.reuse, RZ ;  /* 0x000000785d5d9224 */ /* 0x080fe200078e02ff */
[----:B------:R0:W-:Y:S01]  /*6110*/  @!P4 STG.E.U8 desc[UR50][R6.64+0x8], R9 ;  /* 0x000008090600c986 */ /* 0x0001e2000c101132 */
[C---:B------:R-:W-:Y:S02]  /*6120*/  ISETP.LT.OR P4, PT, R3.reuse, 0x11, !P5 ;  /* 0x000000110300780c */ /* 0x040fe40006f81670 */
[-C--:B------:R-:W-:Y:S01]  /*6130*/  @!P0 IMAD R13, R94, R120.reuse, RZ ;  /* 0x000000785e0d8224 */ /* 0x080fe200078e02ff */
[----:B------:R-:W-:Y:S01]  /*6140*/  @!P1 STG.E.U8 desc[UR50][R6.64+0x9], R93 ;  /* 0x0000095d06009986 */ /* 0x000fe2000c101132 */
[----:B------:R-:W-:Y:S02]  /*6150*/  ISETP.LT.OR P1, PT, R3, 0x12, !P5 ;  /* 0x000000120300780c */ /* 0x000fe40006f21670 */
[----:B------:R-:W-:Y:S01]  /*6160*/  @!P3 IMAD R95, R95, R120, RZ ;  /* 0x000000785f5fb224 */ /* 0x000fe200078e02ff */
        /* <DEDUP_REMOVED lines=61> */
[----:B------:R-:W-:-:S02]  /*6540*/  ISETP.LT.OR P0, PT, R3, 0x39, !P2 ;  /* 0x000000390300780c */ /* 0x000fc40005701670 */
[----:B------:R-:W-:Y:S01]  /*6550*/  ISETP.GE.AND P1, PT, R8, 0x81, PT ;  /* 0x000000810800780c */ /* 0x000fe20003f26270 */
[----:B------:R-:W-:Y:S01]  /*6560*/  @!P3 STG.E.U8 desc[UR50][R4.64+0x31], R115 ;  /* 0x000031730400b986 */ /* 0x000fe2000c101132 */
[C---:B------:R-:W-:Y:S01]  /*6570*/  ISETP.LT.OR P2, PT, R3.reuse, 0x3a, !P2 ;  /* 0x0000003a0300780c */ /* 0x040fe20005741670 */
[----:B0-----:R-:W-:Y:S01]  /*6580*/  @!P4 IMAD R9, R116, R120, RZ ;  /* 0x000000787409c224 */ /* 0x001fe200078e02ff */
[----:B------:R-:W-:-:S03]  /*6590*/  ISETP.LT.OR P3, PT, R3, 0x1, !P1 ;  /* 0x000000010300780c */ /* 0x000fc60004f61670 */
[-C--:B------:R-:W-:Y:S01]  /*65a0*/  @!P5 IMAD R117, R117, R120.reuse, RZ ;  /* 0x000000787575d224 */ /* 0x080fe200078e02ff */
[----:B------:R0:W-:Y:S01]  /*65b0*/  @!P4 STG.E.U8 desc[UR50][R6.64+0x38], R9 ;  /* 0x000038090600c986 */ /* 0x0001e2000c101132 */
[----:B------:R-:W-:Y:S02]  /*65c0*/  ISETP.LT.OR P4, PT, R3, 0x2, !P1 ;  /* 0x000000020300780c */ /* 0x000fe40004f81670 */
[-C--:B------:R-:W-:Y:S01]  /*65d0*/  @!P0 IMAD R13, R118, R120.reuse, RZ ;  /* 0x00000078760d8224 */ /* 0x080fe200078e02ff */
[----:B------:R-:W-:Y:S03]  /*65e0*/  @!P5 STG.E.U8 desc[UR50][R6.64+0x39], R117 ;  /* 0x000039750600d986 */ /* 0x000fe6000c101132 */
[----:B------:R-:W-:Y:S01]  /*65f0*/  @!P2 IMAD R119, R119, R120, RZ ;  /* 0x000000787777a224 */ /* 0x000fe200078e02ff */
[----:B------:R1:W-:Y:S01]  /*6600*/  @!P0 STG.E.U8 desc[UR50][R4.64+0x38], R13 ;  /* 0x0000380d04008986 */ /* 0x0003e2000c101132 */
[----:B------:R-:W-:-:S02]  /*6610*/  @!P3 IADD3 R10, P5, R6, UR40, RZ ;  /* 0x00000028060abc10 */ /* 0x000fc4000ffbe0ff */
[----:B------:R-:W-:Y:S01]  /*6620*/  ISETP.GE.AND P0, PT, R8, 0x89, PT ;  /* 0x000000890800780c */ /* 0x000fe20003f06270 */
[-C--:B0-----:R-:W-:Y:S01]  /*6630*/  @!P3 IMAD R9, R56, R120.reuse, RZ ;  /* 0x000000783809b224 */ /* 0x081fe200078e02ff */
[----:B------:R-:W-:Y:S01]  /*6640*/  @!P3 IADD3.X R11, R7, UR39, RZ, P5, !PT ;  /* 0x00000027070bbc10 */ /* 0x000fe2000affe4ff */
[----:B------:R-:W-:Y:S01]  /*6650*/  @!P2 STG.E.U8 desc[UR50][R4.64+0x39], R119 ;  /* 0x000039770400a986 */ /* 0x000fe2000c101132 */
[----:B------:R-:W-:Y:S01]  /*6660*/  ISETP.LT.OR P2, PT, R3, 0x1, !P0 ;  /* 0x000000010300780c */ /* 0x000fe20004741670 */
[----:B------:R-:W-:Y:S01]  /*6670*/  @!P4 IMAD R19, R57, R120, RZ ;  /* 0x000000783913c224 */ /* 0x000fe200078e02ff */
[----:B------:R-:W-:Y:S01]  /*6680*/  @!P4 IADD3 R20, P5, R6, UR40, RZ ;  /* 0x000000280614cc10 */ /* 0x000fe2000ffbe0ff */
[----:B------:R0:W-:Y:S01]  /*6690*/  @!P3 STG.E.U8 desc[UR50][R10.64], R9 ;  /* 0x000000090a00b986 */ /* 0x0001e2000c101132 */
[----:B------:R-:W-:Y:S02]  /*66a0*/  ISETP.LT.OR P3, PT, R3, 0x2, !P0 ;  /* 0x000000020300780c */ /* 0x000fe40004761670 */
[----:B------:R-:W-:-:S05]  /*66b0*/  @!P4 IADD3.X R21, R7, UR39, RZ, P5, !PT ;  /* 0x000000270715cc10 */ /* 0x000fca000affe4ff */
[----:B------:R2:W-:Y:S01]  /*66c0*/  @!P4 STG.E.U8 desc[UR50][R20.64+0x1], R19 ;  /* 0x000001131400c986 */ /* 0x0005e2000c101132 */
[----:B------:R-:W-:Y:S01]  /*66d0*/  ISETP.LT.OR P4, PT, R3, 0x9, !P1 ;  /* 0x000000090300780c */ /* 0x000fe20004f81670 */
[----:B------:R-:W-:Y:S01]  /*66e0*/  @!P2 IMAD R89, R58, R120, RZ ;  /* 0x000000783a59a224 */ /* 0x000fe200078e02ff */
[----:B------:R-:W-:-:S03]  /*66f0*/  @!P2 IADD3 R12, P5, R4, UR40, RZ ;  /* 0x00000028040cac10 */ /* 0x000fc6000ffbe0ff */
[----:B------:R-:W-:Y:S01]  /*6700*/  @!P3 IMAD R59, R59, R120, RZ ;  /* 0x000000783b3bb224 */ /* 0x000fe200078e02ff */
[----:B-1----:R-:W-:Y:S02]  /*6710*/  @!P2 IADD3.X R13, R5, UR39, RZ, P5, !PT ;  /* 0x00000027050dac10 */ /* 0x002fe4000affe4ff */
[----:B------:R-:W-:-:S03]  /*6720*/  @!P3 IADD3 R14, P5, R4, UR40, RZ ;  /* 0x00000028040ebc10 */ /* 0x000fc6000ffbe0ff */
[----:B------:R1:W-:Y:S01]  /*6730*/  @!P2 STG.E.U8 desc[UR50][R12.64], R89 ;  /* 0x000000590c00a986 */ /* 0x0003e2000c101132 */
[----:B------:R-:W-:Y:S01]  /*6740*/  @!P3 IADD3.X R15, R5, UR39, RZ, P5, !PT ;  /* 0x00000027050fbc10 */ /* 0x000fe2000affe4ff */
[----:B0-----:R-:W-:Y:S01]  /*6750*/  @!P4 IMAD R9, R60, R120, RZ ;  /* 0x000000783c09c224 */ /* 0x001fe200078e02ff */
[C---:B------:R-:W-:Y:S02]  /*6760*/  ISETP.LT.OR P2, PT, R3.reuse, 0xa, !P1 ;  /* 0x0000000a0300780c */ /* 0x040fe40004f41670 */
[----:B------:R-:W-:Y:S01]  /*6770*/  @!P4 IADD3 R56, P5, R6, UR40, RZ ;  /* 0x000000280638cc10 */ /* 0x000fe2000ffbe0ff */
[----:B------:R-:W-:Y:S01]  /*6780*/  @!P3 STG.E.U8 desc[UR50][R14.64+0x1], R59 ;  /* 0x0000013b0e00b986 */ /* 0x000fe2000c101132 */
[----:B------:R-:W-:Y:S02]  /*6790*/  ISETP.LT.OR P3, PT, R3, 0x9, !P0 ;  /* 0x000000090300780c */ /* 0x000fe40004761670 */
[----:B------:R-:W-:-:S05]  /*67a0*/  @!P4 IADD3.X R57, R7, UR39, RZ, P5, !PT ;  /* 0x000000270739cc10 */ /* 0x000fca000affe4ff */
[----:B------:R0:W-:Y:S01]  /*67b0*/  @!P4 STG.E.U8 desc[UR50][R56.64+0x8], R9 ;  /* 0x000008093800c986 */ /* 0x0001e2000c101132 */
[----:B------:R-:W-:Y:S01]  /*67c0*/  ISETP.LT.OR P4, PT, R3, 0xa, !P0 ;  /* 0x0000000a0300780c */ /* 0x000fe20004781670 */
[----:B------:R-:W-:Y:S01]  /*67d0*/  @!P2 IMAD R61, R61, R120, RZ ;  /* 0x000000783d3da224 */ /* 0x000fe200078e02ff */
[----:B--2---:R-:W-:-:S03]  /*67e0*/  @!P2 IADD3 R20, P5, R6, UR40, RZ ;  /* 0x000000280614ac10 */ /* 0x004fc6000ffbe0ff */
[----:B------:R-:W-:Y:S01]  /*67f0*/  @!P3 IMAD R19, R62, R120, RZ ;  /* 0x000000783e13b224 */ /* 0x000fe200078e02ff */
[----:B------:R-:W-:Y:S02]  /*6800*/  @!P2 IADD3.X R21, R7, UR39, RZ, P5, !PT ;  /* 0x000000270715ac10 */ /* 0x000fe4000affe4ff */
[----:B------:R-:W-:-:S03]  /*6810*/  @!P3 IADD3 R10, P5, R4, UR40, RZ ;  /* 0x00000028040abc10 */ /* 0x000fc6000ffbe0ff */
[----:B------:R2:W-:Y:S01]  /*6820*/  @!P2 STG.E.U8 desc[UR50][R20.64+0x9], R61 ;  /* 0x0000093d1400a986 */ /* 0x0005e2000c101132 */
[----:B------:R-:W-:Y:S01]  /*6830*/  @!P3 IADD3.X R11, R5, UR39, RZ, P5, !PT ;  /* 0x00000027050bbc10 */ /* 0x000fe2000affe4ff */
[----:B------:R-:W-:Y:S01]  /*6840*/  @!P4 IMAD R63, R63, R120, RZ ;  /* 0x000000783f3fc224 */ /* 0x000fe200078e02ff */
[C---:B------:R-:W-:Y:S02]  /*6850*/  ISETP.LT.OR P2, PT, R3.reuse, 0x11, !P1 ;  /* 0x000000110300780c */ /* 0x040fe40004f41670 */
[----:B-1----:R-:W-:Y:S01]  /*6860*/  @!P4 IADD3 R12, P5, R4, UR40, RZ ;  /* 0x00000028040ccc10 */ /* 0x002fe2000ffbe0ff */
[----:B------:R1:W-:Y:S01]  /*6870*/  @!P3 STG.E.U8 desc[UR50][R10.64+0x8], R19 ;  /* 0x000008130a00b986 */ /* 0x0003e2000c101132 */
[----:B------:R-:W-:Y:S02]  /*6880*/  ISETP.LT.OR P3, PT, R3, 0x12, !P1 ;  /* 0x000000120300780c */ /* 0x000fe40004f61670 */
[----:B------:R-:W-:-:S05]  /*6890*/  @!P4 IADD3.X R13, R5, UR39, RZ, P5, !PT ;  /* 0x00000027050dcc10 */ /* 0x000fca000affe4ff */
[----:B------:R3:W-:Y:S01]  /*68a0*/  @!P4 STG.E.U8 desc[UR50][R12.64+0x9], R63 ;  /* 0x0000093f0c00c986 */ /* 0x0007e2000c101132 */
[----:B------:R-:W-:Y:S01]  /*68b0*/  ISETP.LT.OR P4, PT, R3, 0x11, !P0 ;  /* 0x000000110300780c */ /* 0x000fe20004781670 */
[----:B0-----:R-:W-:Y:S01]  /*68c0*/  @!P2 IMAD R9, R64, R120, RZ ;  /* 0x000000784009a224 */ /* 0x001fe200078e02ff */
[----:B------:R-:W-:-:S03]  /*68d0*/  @!P2 IADD3 R14, P5, R6, UR40, RZ ;  /* 0x00000028060eac10 */ /* 0x000fc6000ffbe0ff */
[----:B------:R-:W-:Y:S01]  /*68e0*/  @!P3 IMAD R65, R65, R120, RZ ;  /* 0x000000784141b224 */ /* 0x000fe200078e02ff */
[----:B------:R-:W-:Y:S02]  /*68f0*/  @!P2 IADD3.X R15, R7, UR39, RZ, P5, !PT ;  /* 0x00000027070fac10 */ /* 0x000fe4000affe4ff */
[----:B--2---:R-:W-:-:S03]  /*6900*/  @!P3 IADD3 R20, P5, R6, UR40, RZ ;  /* 0x000000280614bc10 */ /* 0x004fc6000ffbe0ff */
[----:B------:R0:W-:Y:S01]  /*6910*/  @!P2 STG.E.U8 desc[UR50][R14.64+0x10], R9 ;  /* 0x000010090e00a986 */ /* 0x0001e2000c101132 */
[----:B------:R-:W-:Y:S01]  /*6920*/  @!P3 IADD3.X R21, R7, UR39, RZ, P5, !PT ;  /* 0x000000270715bc10 */ /* 0x000fe2000affe4ff */
[----:B-1----:R-:W-:Y:S01]  /*6930*/  @!P4 IMAD R19, R66, R120, RZ ;  /* 0x000000784213c224 */ /* 0x002fe200078e02ff */
[C---:B------:R-:W-:Y:S02]  /*6940*/  ISETP.LT.OR P2, PT, R3.reuse, 0x12, !P0 ;  /* 0x000000120300780c */ /* 0x040fe40004741670 */
[----:B------:R-:W-:Y:S01]  /*6950*/  @!P4 IADD3 R10, P5, R4, UR40, RZ ;  /* 0x00000028040acc10 */ /* 0x000fe2000ffbe0ff */
[----:B------:R1:W-:Y:S01]  /*6960*/  @!P3 STG.E.U8 desc[UR50][R20.64+0x11], R65 ;  /* 0x000011411400b986 */ /* 0x0003e2000c101132 */
[----:B------:R-:W-:Y:S02]  /*6970*/  ISETP.LT.OR P3, PT, R3, 0x19, !P1 ;  /* 0x000000190300780c */ /* 0x000fe40004f61670 */
[----:B------:R-:W-:-:S05]  /*6980*/  @!P4 IADD3.X R11, R5, UR39, RZ, P5, !PT ;  /* 0x00000027050bcc10 */ /* 0x000fca000affe4ff */
[----:B------:R2:W-:Y:S01]  /*6990*/  @!P4 STG.E.U8 desc[UR50][R10.64+0x10], R19 ;  /* 0x000010130a00c986 */ /* 0x0005e2000c101132 */
[----:B------:R-:W-:Y:S01]  /*69a0*/  ISETP.LT.OR P4, PT, R3, 0x1a, !P1 ;  /* 0x0000001a0300780c */ /* 0x000fe20004f81670 */
[----:B------:R-:W-:Y:S01]  /*69b0*/  @!P2 IMAD R67, R67, R120, RZ ;  /* 0x000000784343a224 */ /* 0x000fe200078e02ff */
[----:B---3--:R-:W-:-:S03]  /*69c0*/  @!P2 IADD3 R12, P5, R4, UR40, RZ ;  /* 0x00000028040cac10 */ /* 0x008fc6000ffbe0ff */
[----:B0-----:R-:W-:Y:S01]  /*69d0*/  @!P3 IMAD R9, R68, R120, RZ ;  /* 0x000000784409b224 */ /* 0x001fe200078e02ff */
        /* <DEDUP_REMOVED lines=12> */
[----:B--2---:R-:W-:Y:S01]  /*6aa0*/  @!P2 IMAD R19, R70, R120, RZ ;  /* 0x000000784613a224 */ /* 0x004fe200078e02ff */
[----:B------:R-:W-:-:S03]  /*6ab0*/  @!P2 IADD3 R10, P5, R4, UR40, RZ ;  /* 0x00000028040aac10 */ /* 0x000fc6000ffbe0ff */
[----:B------:R-:W-:Y:S01]  /*6ac0*/  @!P3 IMAD R71, R71, R120, RZ ;  /* 0x000000784747b224 */ /* 0x000fe200078e02ff */
[----:B------:R-:W-:Y:S02]  /*6ad0*/  @!P2 IADD3.X R11, R5, UR39, RZ, P5, !PT ;  /* 0x00000027050bac10 */ /* 0x000fe4000affe4ff */
[----:B0-----:R-:W-:-:S03]  /*6ae0*/  @!P3 IADD3 R12, P5, R4, UR40, RZ ;  /* 0x00000028040cbc10 */ /* 0x001fc6000ffbe0ff */
        /* <DEDUP_REMOVED lines=54> */
[C---:B------:R-:W-:Y:S01]  /*6e50*/  ISETP.LT.OR P4, PT, R3.reuse, 0x39, !P1 ;  /* 0x000000390300780c */ /* 0x040fe20004f81670 */
[-C--:B--2---:R-:W-:Y:S01]  /*6e60*/  @!P2 IMAD R19, R82, R120.reuse, RZ ;  /* 0x000000785213a224 */ /* 0x084fe200078e02ff */
[C---:B------:R-:W-:Y:S02]  /*6e70*/  @!P2 IADD3 R10, P5, R4.reuse, UR40, RZ ;  /* 0x00000028040aac10 */ /* 0x040fe4000ffbe0ff */
[----:B------:R-:W-:Y:S01]  /*6e80*/  ISETP.LT.OR P1, PT, R3, 0x3a, !P1 ;  /* 0x0000003a0300780c */ /* 0x000fe20004f21670 */
[----:B------:R-:W-:Y:S01]  /*6e90*/  @!P3 IMAD R83, R83, R120, RZ ;  /* 0x000000785353b224 */ /* 0x000fe200078e02ff */
[----:B------:R-:W-:Y:S02]  /*6ea0*/  @!P2 IADD3.X R11, R5, UR39, RZ, P5, !PT ;  /* 0x00000027050bac10 */ /* 0x000fe4000affe4ff */
[----:B0-----:R-:W-:-:S03]  /*6eb0*/  @!P3 IADD3 R12, P5, R4, UR40, RZ ;  /* 0x00000028040cbc10 */ /* 0x001fc6000ffbe0ff */
[----:B------:R0:W-:Y:S01]  /*6ec0*/  @!P2 STG.E.U8 desc[UR50][R10.64+0x30], R19 ;  /* 0x000030130a00a986 */ /* 0x0001e2000c101132 */
[----:B------:R-:W-:Y:S01]  /*6ed0*/  @!P3 IADD3.X R13, R5, UR39, RZ, P5, !PT ;  /* 0x00000027050dbc10 */ /* 0x000fe2000affe4ff */
[-C--:B-1----:R-:W-:Y:S01]  /*6ee0*/  @!P4 IMAD R9, R84, R120.reuse, RZ ;  /* 0x000000785409c224 */ /* 0x082fe200078e02ff */
[C---:B------:R-:W-:Y:S02]  /*6ef0*/  ISETP.LT.OR P2, PT, R3.reuse, 0x39, !P0 ;  /* 0x000000390300780c */ /* 0x040fe40004741670 */
[C---:B------:R-:W-:Y:S01]  /*6f00*/  @!P4 IADD3 R14, P5, R6.reuse, UR40, RZ ;  /* 0x00000028060ecc10 */ /* 0x040fe2000ffbe0ff */
[----:B------:R1:W-:Y:S01]  /*6f10*/  @!P3 STG.E.U8 desc[UR50][R12.64+0x31], R83 ;  /* 0x000031530c00b986 */ /* 0x0003e2000c101132 */
[----:B------:R-:W-:Y:S01]  /*6f20*/  ISETP.LT.OR P0, PT, R3, 0x3a, !P0 ;  /* 0x0000003a0300780c */ /* 0x000fe20004701670 */
[----:B------:R-:W-:Y:S01]  /*6f30*/  @!P1 IMAD R85, R85, R120, RZ ;  /* 0x0000007855559224 */ /* 0x000fe200078e02ff */
[----:B---3--:R-:W-:Y:S02]  /*6f40*/  @!P1 IADD3 R20, P3, R6, UR40, RZ ;  /* 0x0000002806149c10 */ /* 0x008fe4000ff7e0ff */
[----:B------:R-:W-:-:S02]  /*6f50*/  @!P4 IADD3.X R15, R7, UR39, RZ, P5, !PT ;  /* 0x00000027070fcc10 */ /* 0x000fc4000affe4ff */
[----:B------:R-:W-:Y:S02]  /*6f60*/  ISETP.GE.AND P5, PT, R8, 0x101, PT ;  /* 0x000001010800780c */ /* 0x000fe40003fa6270 */
[----:B------:R-:W-:Y:S01]  /*6f70*/  @!P1 IADD3.X R21, R7, UR39, RZ, P3, !PT ;  /* 0x0000002707159c10 */ /* 0x000fe20009ffe4ff */
[----:B------:R-:W-:Y:S01]  /*6f80*/  @!P4 STG.E.U8 desc[UR50][R14.64+0x38], R9 ;  /* 0x000038090e00c986 */ /* 0x000fe2000c101132 */
[----:B------:R-:W-:Y:S01]  /*6f90*/  ISETP.LT.OR P3, PT, R3, 0x1, !P5 ;  /* 0x000000010300780c */ /* 0x000fe20006f61670 */
[-C--:B0-----:R-:W-:Y:S01]  /*6fa0*/  @!P2 IMAD R19, R86, R120.reuse, RZ ;  /* 0x000000785613a224 */ /* 0x081fe200078e02ff */
[C---:B------:R-:W-:Y:S01]  /*6fb0*/  @!P2 IADD3 R10, P4, R4.reuse, UR40, RZ ;  /* 0x00000028040aac10 */ /* 0x040fe2000ff9e0ff */
[----:B------:R0:W-:Y:S01]  /*6fc0*/  @!P1 STG.E.U8 desc[UR50][R20.64+0x39], R85 ;  /* 0x0000395514009986 */ /* 0x0001e2000c101132 */
[----:B-1----:R-:W-:Y:S01]  /*6fd0*/  @!P0 IADD3 R12, P1, R4, UR40, RZ ;  /* 0x00000028040c8c10 */ /* 0x002fe2000ff3e0ff */
[----:B------:R-:W-:Y:S01]  /*6fe0*/  @!P0 IMAD R87, R87, R120, RZ ;  /* 0x0000007857578224 */ /* 0x000fe200078e02ff */
[----:B------:R-:W-:-:S02]  /*6ff0*/  @!P2 IADD3.X R11, R5, UR39, RZ, P4, !PT ;  /* 0x00000027050bac10 */ /* 0x000fc4000a7fe4ff */
[----:B------:R-:W-:Y:S02]  /*7000*/  @!P0 IADD3.X R13, R5, UR39, RZ, P1, !PT ;  /* 0x00000027050d8c10 */ /* 0x000fe40008ffe4ff */
[C---:B------:R-:W-:Y:S01]  /*7010*/  ISETP.LT.OR P4, PT, R3.reuse, 0x2, !P5 ;  /* 0x000000020300780c */ /* 0x040fe20006f81670 */
[----:B------:R1:W-:Y:S01]  /*7020*/  @!P2 STG.E.U8 desc[UR50][R10.64+0x38], R19 ;  /* 0x000038130a00a986 */ /* 0x0003e2000c101132 */
[----:B------:R-:W-:Y:S02]  /*7030*/  ISETP.GE.AND P1, PT, R8, 0x109, PT ;  /* 0x000001090800780c */ /* 0x000fe40003f26270 */
[----:B------:R-:W-:Y:S01]  /*7040*/  @!P3 IADD3 R8, P2, R6, UR45, RZ ;  /* 0x0000002d0608bc10 */ /* 0x000fe2000ff5e0ff */
[----:B------:R2:W-:Y:S01]  /*7050*/  @!P0 STG.E.U8 desc[UR50][R12.64+0x39], R87 ;  /* 0x000039570c008986 */ /* 0x0005e2000c101132 */
[----:B------:R-:W-:Y:S01]  /*7060*/  ISETP.LT.OR P0, PT, R3, 0x1, !P1 ;  /* 0x000000010300780c */ /* 0x000fe20004f01670 */
[----:B0-----:R-:W-:Y:S01]  /*7070*/  @!P3 IMAD R21, R24, R120, RZ ;  /* 0x000000781815b224 */ /* 0x001fe200078e02ff */
[----:B------:R-:W-:-:S05]  /*7080*/  @!P3 IADD3.X R9, R7, UR44, RZ, P2, !PT ;  /* 0x0000002c0709bc10 */ /* 0x000fca00097fe4ff */
[----:B------:R-:W-:Y:S01]  /*7090*/  @!P3 STG.E.U8 desc[UR50][R8.64], R21 ;  /* 0x000000150800b986 */ /* 0x000fe2000c101132 */
[----:B------:R-:W-:Y:S01]  /*70a0*/  @!P4 IADD3 R14, P2, R6, UR45, RZ ;  /* 0x0000002d060ecc10 */ /* 0x000fe2000ff5e0ff */
[-C--:B------:R-:W-:Y:S01]  /*70b0*/  @!P4 IMAD R25, R25, R120.reuse, RZ ;  /* 0x000000781919c224 */ /* 0x080fe200078e02ff */
[----:B------:R-:W-:Y:S02]  /*70c0*/  ISETP.LT.OR P3, PT, R3, 0x2, !P1 ;  /* 0x000000020300780c */ /* 0x000fe40004f61670 */
[----:B------:R-:W-:Y:S01]  /*70d0*/  @!P4 IADD3.X R15, R7, UR44, RZ, P2, !PT ;  /* 0x0000002c070fcc10 */ /* 0x000fe200097fe4ff */
[----:B-1----:R-:W-:Y:S01]  /*70e0*/  @!P0 IMAD R19, R26, R120, RZ ;  /* 0x000000781a138224 */ /* 0x002fe200078e02ff */
[----:B------:R-:W-:-:S03]  /*70f0*/  @!P0 IADD3 R10, P2, R4, UR45, RZ ;  /* 0x0000002d040a8c10 */ /* 0x000fc6000ff5e0ff */
[----:B------:R0:W-:Y:S01]  /*7100*/  @!P4 STG.E.U8 desc[UR50][R14.64+0x1], R25 ;  /* 0x000001190e00c986 */ /* 0x0001e2000c101132 */
[----:B------:R-:W-:Y:S02]  /*7110*/  @!P0 IADD3.X R11, R5, UR44, RZ, P2, !PT ;  /* 0x0000002c050b8c10 */ /* 0x000fe400097fe4ff */
[----:B------:R-:W-:-:S03]  /*7120*/  ISETP.LT.OR P4, PT, R3, 0x9, !P5 ;  /* 0x000000090300780c */ /* 0x000fc60006f81670 */
[----:B--2---:R-:W-:Y:S01]  /*7130*/  @!P3 IADD3 R12, P2, R4, UR45, RZ ;  /* 0x0000002d040cbc10 */ /* 0x004fe2000ff5e0ff */
[----:B------:R1:W-:Y:S01]  /*7140*/  @!P0 STG.E.U8 desc[UR50][R10.64], R19 ;  /* 0x000000130a008986 */ /* 0x0003e2000c101132 */
[----:B------:R-:W-:Y:S01]  /*7150*/  ISETP.LT.OR P0, PT, R3, 0xa, !P5 ;  /* 0x0000000a0300780c */ /* 0x000fe20006f01670 */
[----:B------:R-:W-:Y:S01]  /*7160*/  @!P3 IMAD R27, R27, R120, RZ ;  /* 0x000000781b1bb224 */ /* 0x000fe200078e02ff */
[----:B------:R-:W-:-:S05]  /*7170*/  @!P3 IADD3.X R13, R5, UR44, RZ, P2, !PT ;  /* 0x0000002c050dbc10 */ /* 0x000fca00097fe4ff */
[----:B------:R-:W-:Y:S01]  /*7180*/  @!P3 STG.E.U8 desc[UR50][R12.64+0x1], R27 ;  /* 0x0000011b0c00b986 */ /* 0x000fe2000c101132 */
[----:B------:R-:W-:Y:S01]  /*7190*/  @!P4 IADD3 R20, P2, R6, UR45, RZ ;  /* 0x0000002d0614cc10 */ /* 0x000fe2000ff5e0ff */
[-C--:B0-----:R-:W-:Y:S01]  /*71a0*/  @!P4 IMAD R25, R28, R120.reuse, RZ ;  /* 0x000000781c19c224 */ /* 0x081fe200078e02ff */
[----:B------:R-:W-:Y:S02]  /*71b0*/  ISETP.LT.OR P3, PT, R3, 0x9, !P1 ;  /* 0x000000090300780c */ /* 0x000fe40004f61670 */
[----:B------:R-:W-:Y:S01]  /*71c0*/  @!P4 IADD3.X R21, R7, UR44, RZ, P2, !PT ;  /* 0x0000002c0715cc10 */ /* 0x000fe200097fe4ff */
[----:B------:R-:W-:Y:S01]  /*71d0*/  @!P0 IMAD R29, R29, R120, RZ ;  /* 0x000000781d1d8224 */ /* 0x000fe200078e02ff */
[----:B------:R-:W-:-:S03]  /*71e0*/  @!P0 IADD3 R14, P2, R6, UR45, RZ ;  /* 0x0000002d060e8c10 */ /* 0x000fc6000ff5e0ff */
[----:B------:R0:W-:Y:S01]  /*71f0*/  @!P4 STG.E.U8 desc[UR50][R20.64+0x8], R25 ;  /* 0x000008191400c986 */ /* 0x0001e2000c101132 */
[----:B------:R-:W-:Y:S02]  /*7200*/  @!P0 IADD3.X R15, R7, UR44, RZ, P2, !PT ;  /* 0x0000002c070f8c10 */ /* 0x000fe400097fe4ff */
[----:B------:R-:W-:-:S03]  /*7210*/  ISETP.LT.OR P4, PT, R3, 0xa, !P1 ;  /* 0x0000000a0300780c */ /* 0x000fc60004f81670 */
[----:B------:R-:W-:Y:S01]  /*7220*/  @!P3 IADD3 R8, P2, R4, UR45, RZ ;  /* 0x0000002d0408bc10 */ /* 0x000fe2000ff5e0ff */
[----:B------:R2:W-:Y:S01]  /*7230*/  @!P0 STG.E.U8 desc[UR50][R14.64+0x9], R29 ;  /* 0x0000091d0e008986 */ /* 0x0005e2000c101132 */
[----:B------:R-:W-:Y:S01]  /*7240*/  ISETP.LT.OR P0, PT, R3, 0x11, !P5 ;  /* 0x000000110300780c */ /* 0x000fe20006f01670 */
[----:B-1----:R-:W-:Y:S01]  /*7250*/  @!P3 IMAD R19, R30, R120, RZ ;  /* 0x000000781e13b224 */ /* 0x002fe200078e02ff */
[----:B------:R-:W-:-:S05]  /*7260*/  @!P3 IADD3.X R9, R5, UR44, RZ, P2, !PT ;  /* 0x0000002c0509bc10 */ /* 0x000fca00097fe4ff */
[----:B------:R1:W-:Y:S01]  /*7270*/  @!P3 STG.E.U8 desc[UR50][R8.64+0x8], R19 ;  /* 0x000008130800b986 */ /* 0x0003e2000c101132 */
[----:B------:R-:W-:Y:S01]  /*7280*/  @!P4 IADD3 R10, P2, R4, UR45, RZ ;  /* 0x0000002d040acc10 */ /* 0x000fe2000ff5e0ff */
[-C--:B------:R-:W-:Y:S01]  /*7290*/  @!P4 IMAD R31, R31, R120.reuse, RZ ;  /* 0x000000781f1fc224 */ /* 0x080fe200078e02ff */
[----:B------:R-:W-:Y:S02]  /*72a0*/  ISETP.LT.OR P3, PT, R3, 0x12, !P5 ;  /* 0x000000120300780c */ /* 0x000fe40006f61670 */
[----:B------:R-:W-:Y:S01]  /*72b0*/  @!P4 IADD3.X R11, R5, UR44, RZ, P2, !PT ;  /* 0x0000002c050bcc10 */ /* 0x000fe200097fe4ff */
[----:B0-----:R-:W-:Y:S01]  /*72c0*/  @!P0 IMAD R21, R32, R120, RZ ;  /* 0x0000007820158224 */ /* 0x001fe200078e02ff */
        /* <DEDUP_REMOVED lines=9> */
[----:B------:R3:W-:Y:S01]  /*7360*/  @!P3 STG.E.U8 desc[UR50][R14.64+0x11], R33 ;  /* 0x000011210e00b986 */ /* 0x0007e2000c101132 */
[----:B-1----:R-:W-:Y:S01]  /*7370*/  @!P4 IADD3 R8, P2, R4, UR45, RZ ;  /* 0x0000002d0408cc10 */ /* 0x002fe2000ff5e0ff */
[-C--:B------:R-:W-:Y:S01]  /*7380*/  @!P4 IMAD R19, R34, R120.reuse, RZ ;  /* 0x000000782213c224 */ /* 0x080fe200078e02ff */
[----:B------:R-:W-:Y:S02]  /*7390*/  ISETP.LT.OR P3, PT, R3, 0x19, !P5 ;  /* 0x000000190300780c */ /* 0x000fe40006f61670 */
[----:B------:R-:W-:Y:S01]  /*73a0*/  @!P4 IADD3.X R9, R5, UR44, RZ, P2, !PT ;  /* 0x0000002c0509cc10 */ /* 0x000fe200097fe4ff */
[----:B------:R-:W-:Y:S01]  /*73b0*/  @!P0 IMAD R35, R35, R120, RZ ;  /* 0x0000007823238224 */ /* 0x000fe200078e02ff */
[----:B0-----:R-:W-:-:S03]  /*73c0*/  @!P0 IADD3 R10, P2, R4, UR45, RZ ;  /* 0x0000002d040a8c10 */ /* 0x001fc6000ff5e0ff */
        /* <DEDUP_REMOVED lines=9> */
[----:B---3--:R-:W-:Y:S01]  /*7460*/  @!P4 IADD3 R14, P2, R6, UR45, RZ ;  /* 0x0000002d060ecc10 */ /* 0x008fe2000ff5e0ff */
        /* <DEDUP_REMOVED lines=8> */
[----:B-1----:R-:W-:Y:S01]  /*74f0*/  @!P3 IADD3 R10, P2, R4, UR45, RZ ;  /* 0x0000002d040abc10 */ /* 0x002fe2000ff5e0ff */
[----:B------:R1:W-:Y:S01]  /*7500*/  @!P0 STG.E.U8 desc[UR50][R8.64+0x18], R19 ;  /* 0x0000181308008986 */ /* 0x0003e2000c101132 */
[----:B------:R-:W-:Y:S01]  /*7510*/  ISETP.LT.OR P0, PT, R3, 0x22, !P5 ;  /* 0x000000220300780c */ /* 0x000fe20006f01670 */
[----:B------:R-:W-:Y:S01]  /*7520*/  @!P3 IMAD R39, R39, R120, RZ ;  /* 0x000000782727b224 */ /* 0x000fe200078e02ff */
[----:B------:R-:W-:-:S05]  /*7530*/  @!P3 IADD3.X R11, R5, UR44, RZ, P2, !PT ;  /* 0x0000002c050bbc10 */ /* 0x000fca00097fe4ff */
[----:B------:R3:W-:Y:S01]  /*7540*/  @!P3 STG.E.U8 desc[UR50][R10.64+0x19], R39 ;  /* 0x000019270a00b986 */ /* 0x0007e2000c101132 */
[----:B--2---:R-:W-:Y:S01]  /*7550*/  @!P4 IADD3 R12, P2, R6, UR45, RZ ;  /* 0x0000002d060ccc10 */ /* 0x004fe2000ff5e0ff */
        /* <DEDUP_REMOVED lines=52> */
[C---:B------:R-:W-:Y:S02]  /*78a0*/  ISETP.LT.OR P2, PT, R3.reuse, 0x39, !P5 ;  /* 0x000000390300780c */ /* 0x040fe40006f41670 */
[----:B------:R-:W-:Y:S01]  /*78b0*/  ISETP.LT.OR P5, PT, R3, 0x3a, !P5 ;  /* 0x0000003a0300780c */ /* 0x000fe20006fa1670 */
[----:B------:R3:W-:Y:S01]  /*78c0*/  @!P0 STG.E.U8 desc[UR50][R8.64+0x30], R19 ;  /* 0x0000301308008986 */ /* 0x0007e2000c101132 */
[----:B-1----:R-:W-:Y:S01]  /*78d0*/  @!P3 IADD3 R10, P4, R4, UR45, RZ ;  /* 0x0000002d040abc10 */ /* 0x002fe2000ff9e0ff */
[----:B------:R-:W-:Y:S01]  /*78e0*/  @!P3 IMAD R51, R51, R120, RZ ;  /* 0x000000783333b224 */ /* 0x000fe200078e02ff */
[C---:B------:R-:W-:Y:S02]  /*78f0*/  ISETP.LT.OR P0, PT, R3.reuse, 0x39, !P1 ;  /* 0x000000390300780c */ /* 0x040fe40004f01670 */
[----:B------:R-:W-:-:S02]  /*7900*/  ISETP.LT.OR P1, PT, R3, 0x3a, !P1 ;  /* 0x0000003a0300780c */ /* 0x000fc40004f21670 */
[----:B------:R-:W-:-:S03]  /*7910*/  @!P3 IADD3.X R11, R5, UR44, RZ, P4, !PT ;  /* 0x0000002c050bbc10 */ /* 0x000fc6000a7fe4ff */
[-C--:B------:R-:W-:Y:S02]  /*7920*/  @!P2 IMAD R3, R52, R120.reuse, RZ ;  /* 0x000000783403a224 */ /* 0x080fe400078e02ff */
[----:B------:R3:W-:Y:S01]  /*7930*/  @!P3 STG.E.U8 desc[UR50][R10.64+0x31], R51 ;  /* 0x000031330a00b986 */ /* 0x0007e2000c101132 */
[C---:B--2---:R-:W-:Y:S01]  /*7940*/  @!P2 IADD3 R12, P3, R6.reuse, UR45, RZ ;  /* 0x0000002d060cac10 */ /* 0x044fe2000ff7e0ff */
[-C--:B------:R-:W-:Y:S01]  /*7950*/  @!P5 IMAD R53, R53, R120.reuse, RZ ;  /* 0x000000783535d224 */ /* 0x080fe200078e02ff */
[----:B0-----:R-:W-:Y:S01]  /*7960*/  @!P5 IADD3 R14, P4, R6, UR45, RZ ;  /* 0x0000002d060edc10 */ /* 0x001fe2000ff9e0ff */
[-C--:B------:R-:W-:Y:S01]  /*7970*/  @!P0 IMAD R21, R54, R120.reuse, RZ ;  /* 0x0000007836158224 */ /* 0x080fe200078e02ff */
[----:B------:R-:W-:Y:S01]  /*7980*/  @!P2 IADD3.X R13, R7, UR44, RZ, P3, !PT ;  /* 0x0000002c070dac10 */ /* 0x000fe20009ffe4ff */
[----:B------:R-:W-:Y:S01]  /*7990*/  @!P1 IMAD R55, R55, R120, RZ ;  /* 0x0000007837379224 */ /* 0x000fe200078e02ff */
[----:B------:R-:W-:Y:S02]  /*79a0*/  @!P5 IADD3.X R15, R7, UR44, RZ, P4, !PT ;  /* 0x0000002c070fdc10 */ /* 0x000fe4000a7fe4ff */
[C---:B------:R-:W-:Y:S01]  /*79b0*/  @!P0 IADD3 R6, P3, R4.reuse, UR45, RZ ;  /* 0x0000002d04068c10 */ /* 0x040fe2000ff7e0ff */
[----:B------:R3:W-:Y:S01]  /*79c0*/  @!P2 STG.E.U8 desc[UR50][R12.64+0x38], R3 ;  /* 0x000038030c00a986 */ /* 0x0007e2000c101132 */
[----:B------:R-:W-:-:S02]  /*79d0*/  @!P1 IADD3 R4, P4, R4, UR45, RZ ;  /* 0x0000002d04049c10 */ /* 0x000fc4000ff9e0ff */
[C---:B------:R-:W-:Y:S01]  /*79e0*/  @!P0 IADD3.X R7, R5.reuse, UR44, RZ, P3, !PT ;  /* 0x0000002c05078c10 */ /* 0x040fe20009ffe4ff */
[----:B------:R3:W-:Y:S01]  /*79f0*/  @!P5 STG.E.U8 desc[UR50][R14.64+0x39], R53 ;  /* 0x000039350e00d986 */ /* 0x0007e2000c101132 */
[----:B------:R-:W-:-:S03]  /*7a00*/  @!P1 IADD3.X R5, R5, UR44, RZ, P4, !PT ;  /* 0x0000002c05059c10 */ /* 0x000fc6000a7fe4ff */
[----:B------:R3:W-:Y:S04]  /*7a10*/  @!P0 STG.E.U8 desc[UR50][R6.64+0x38], R21 ;  /* 0x0000381506008986 */ /* 0x0007e8000c101132 */
[----:B------:R3:W-:Y:S02]  /*7a20*/  @!P1 STG.E.U8 desc[UR50][R4.64+0x39], R55 ;  /* 0x0000393704009986 */ /* 0x0007e4000c101132 */
.L_x_44:
[----:B------:R-:W-:Y:S05]  /*7a30*/  BSYNC B0 ;  /* 0x0000000000007941 */ /* 0x000fea0003800000 */
.L_x_28:
[----:B------:R-:W-:Y:S01]  /*7a40*/  IADD3 R16, P0, R16, UR48, RZ ;  /* 0x0000003010107c10 */ /* 0x000fe2000ff1e0ff */
[----:B------:R-:W-:Y:S01]  /*7a50*/  ULDC.64 UR4, c[0x0][0x650] ;  /* 0x0001940000047ab9 */ /* 0x000fe20000000a00 */
[----:B---3--:R-:W-:Y:S01]  /*7a60*/  PRMT R3, RZ, 0x7610, R3 ;  /* 0x00007610ff037816 */ /* 0x008fe20000000003 */
[----:B------:R-:W-:Y:S01]  /*7a70*/  IMAD.MOV.U32 R129, RZ, RZ, -0x1 ;  /* 0xffffffffff817424 */ /* 0x000fe200078e00ff */
[----:B------:R-:W-:Y:S01]  /*7a80*/  IADD3.X R17, R17, UR38, RZ, P0, !PT ;  /* 0x0000002611117c10 */ /* 0x000fe200087fe4ff */
[----:B------:R-:W-:Y:S01]  /*7a90*/  IMAD.MOV.U32 R19, RZ, RZ, -0x1 ;  /* 0xffffffffff137424 */ /* 0x000fe200078e00ff */
[----:B------:R-:W-:-:S04]  /*7aa0*/  ISETP.GE.U32.AND P0, PT, R16, UR4, PT ;  /* 0x0000000410007c0c */ /* 0x000fc8000bf06070 */
[----:B------:R-:W-:-:S13]  /*7ab0*/  ISETP.GE.U32.AND.EX P0, PT, R17, UR5, PT, P0 ;  /* 0x0000000511007c0c */ /* 0x000fda000bf06100 */
[----:B------:R-:W-:Y:S05]  /*7ac0*/  @P0 BRA `(.L_x_45) ;  /* 0x0000000400500947 */ /* 0x000fea0003800000 */
[----:B------:R-:W2:Y:S01]  /*7ad0*/  LDC.64 R10, c[0x0][0x628] ;  /* 0x00018a00ff0a7b82 */ /* 0x000ea20000000a00 */
[----:B------:R-:W3:Y:S01]  /*7ae0*/  S2R R12, SR_CTAID.X ;  /* 0x00000000000c7919 */ /* 0x000ee20000002500 */
[----:B------:R-:W-:Y:S02]  /*7af0*/  IMAD.MOV.U32 R8, RZ, RZ, R16 ;  /* 0x000000ffff087224 */ /* 0x000fe400078e0010 */
[----:B-1----:R-:W-:Y:S01]  /*7b00*/  IMAD.MOV.U32 R9, RZ, RZ, R17 ;  /* 0x000000ffff097224 */ /* 0x002fe200078e0011 */
[----:B------:R-:W1:Y:S03]  /*7b10*/  S2R R20, SR_CTAID.Y ;  /* 0x0000000000147919 */ /* 0x000e660000002600 */
[----:B------:R-:W4:Y:S08]  /*7b20*/  LDC R0, c[0x0][0x630] ;  /* 0x00018c00ff007b82 */ /* 0x000f300000000800 */
[----:B------:R-:W0:Y:S01]  /*7b30*/  LDC.64 R14, c[0x0][0x620] ;  /* 0x00018800ff0e7b82 */ /* 0x000e220000000a00 */
[----:B--2---:R-:W-:-:S04]  /*7b40*/  ISETP.NE.U32.AND P0, PT, R10, RZ, PT ;  /* 0x000000ff0a00720c */ /* 0x004fc80003f05070 */
[----:B------:R-:W-:-:S13]  /*7b50*/  ISETP.NE.AND.EX P0, PT, R11, RZ, PT, P0 ;  /* 0x000000ff0b00720c */ /* 0x000fda0003f05300 */
[----:B01-34-:R-:W-:Y:S05]  /*7b60*/  @!P0 BRA `(.L_x_46) ;  /* 0x0000000000288947 */ /* 0x01bfea0003800000 */
        /* <DEDUP_REMOVED lines=10> */
.L_x_46:
[-CC-:B------:R-:W-:Y:S01]  /*7c10*/  SHF.R.U64 R19, R8, R0.reuse, R9.reuse ;  /* 0x0000000008137219 */ /* 0x180fe20000001209 */
[----:B------:R-:W0:Y:S01]  /*7c20*/  LDC.64 R26, c[0x0][0x640] ;  /* 0x00019000ff1a7b82 */ /* 0x000e220000000a00 */
[----:B------:R-:W-:Y:S01]  /*7c30*/  SHF.R.U32.HI R0, RZ, R0, R9 ;  /* 0x00000000ff007219 */ /* 0x000fe20000011609 */
[----:B------:R-:W-:Y:S01]  /*7c40*/  ULDC UR4, c[0x0][0x150] ;  /* 0x0000540000047ab9 */ /* 0x000fe20000000800 */
[----:B------:R-:W-:Y:S02]  /*7c50*/  IADD3 R3, P0, RZ, -R19, RZ ;  /* 0x80000013ff037210 */ /* 0x000fe40007f1e0ff */
[----:B------:R-:W-:-:S03]  /*7c60*/  I2FP.F32.U32 R7, R12 ;  /* 0x0000000c00077245 */ /* 0x000fc60000201000 */
[----:B------:R-:W1:Y:S01]  /*7c70*/  LDC R6, c[0x0][0x618] ;  /* 0x00018600ff067b82 */ /* 0x000e620000000800 */
[----:B------:R-:W-:Y:S02]  /*7c80*/  IMAD.X R5, RZ, RZ, ~R0, P0 ;  /* 0x000000ffff057224 */ /* 0x000fe400000e0e00 */
[----:B------:R-:W-:Y:S01]  /*7c90*/  FMUL R7, R7, UR4 ;  /* 0x0000000407077c20 */ /* 0x000fe20008400000 */
[----:B------:R-:W-:Y:S01]  /*7ca0*/  ULDC UR4, c[0x0][0x154] ;  /* 0x0000550000047ab9 */ /* 0x000fe20000000800 */
[-C--:B------:R-:W-:Y:S02]  /*7cb0*/  IMAD R0, R5, R14.reuse, RZ ;  /* 0x0000000e05007224 */ /* 0x080fe400078e02ff */
[C---:B------:R-:W-:Y:S01]  /*7cc0*/  IMAD.WIDE.U32 R4, R3.reuse, R14, R16 ;  /* 0x0000000e03047225 */ /* 0x040fe200078e0010 */
[----:B------:R-:W2:Y:S01]  /*7cd0*/  LDC R8, c[0x0][0x608] ;  /* 0x00018200ff087b82 */ /* 0x000ea20000000800 */
[----:B------:R-:W3:Y:S02]  /*7ce0*/  F2I.U32.TRUNC.NTZ R7, R7 ;  /* 0x0000000700077305 */ /* 0x000ee4000020f000 */
[----:B------:R-:W-:Y:S01]  /*7cf0*/  IMAD R3, R3, R15, R0 ;  /* 0x0000000f03037224 */ /* 0x000fe200078e0200 */
[----:B------:R-:W-:-:S03]  /*7d00*/  I2FP.F32.U32 R0, R20 ;  /* 0x0000001400007245 */ /* 0x000fc60000201000 */
[----:B------:R-:W-:Y:S01]  /*7d10*/  IMAD.IADD R3, R5, 0x1, R3 ;  /* 0x0000000105037824 */ /* 0x000fe200078e0203 */
[----:B------:R-:W4:Y:S01]  /*7d20*/  LDC R11, c[0x0][0x658] ;  /* 0x00019600ff0b7b82 */ /* 0x000f220000000800 */
[----:B0-----:R-:W-:-:S04]  /*7d30*/  ISETP.NE.U32.AND P0, PT, R26, RZ, PT ;  /* 0x000000ff1a00720c */ /* 0x001fc80003f05070 */
[----:B------:R-:W-:-:S03]  /*7d40*/  ISETP.NE.AND.EX P0, PT, R27, RZ, PT, P0 ;  /* 0x000000ff1b00720c */ /* 0x000fc60003f05300 */
[----:B------:R-:W0:Y:S01]  /*7d50*/  LDC R9, c[0x0][0x144] ;  /* 0x00005100ff097b82 */ /* 0x000e220000000800 */
[-C--:B-1----:R-:W-:Y:S01]  /*7d60*/  SHF.R.U64 R10, R4, R6.reuse, R3 ;  /* 0x00000006040a7219 */ /* 0x082fe20000001203 */
[----:B---3--:R-:W-:Y:S01]  /*7d70*/  IMAD.MOV R7, RZ, RZ, -R7 ;  /* 0x000000ffff077224 */ /* 0x008fe200078e0a07 */
[----:B------:R-:W-:Y:S01]  /*7d80*/  SHF.R.U32.HI R3, RZ, R6, R3 ;  /* 0x00000006ff037219 */ /* 0x000fe20000011603 */
[----:B------:R-:W-:-:S04]  /*7d90*/  FMUL R6, R0, UR4 ;  /* 0x0000000400067c20 */ /* 0x000fc80008400000 */
[----:B------:R-:W1:Y:S01]  /*7da0*/  LDC R21, c[0x0][0x148] ;  /* 0x00005200ff157b82 */ /* 0x000e620000000800 */
[----:B------:R3:W0:Y:S01]  /*7db0*/  F2I.U32.TRUNC.NTZ R14, R6 ;  /* 0x00000006000e7305 */ /* 0x000622000020f000 */
[-CC-:B--2---:R-:W-:Y:S02]  /*7dc0*/  SHF.R.U64 R13, R10, R8.reuse, R3.reuse ;  /* 0x000000080a0d7219 */ /* 0x184fe40000001203 */
[----:B------:R-:W-:-:S04]  /*7dd0*/  SHF.R.U32.HI R0, RZ, R8, R3 ;  /* 0x00000008ff007219 */ /* 0x000fc80000011603 */
[----:B------:R-:W2:Y:S01]  /*7de0*/  LDC R24, c[0x0][0x600] ;  /* 0x00018000ff187b82 */ /* 0x000ea20000000800 */
[-CC-:B----4-:R-:W-:Y:S02]  /*7df0*/  SHF.R.U64 R15, R13, R11.reuse, R0.reuse ;  /* 0x0000000b0d0f7219 */ /* 0x190fe40000001200 */
[----:B------:R-:W-:-:S03]  /*7e00*/  SHF.R.U32.HI R5, RZ, R11, R0 ;  /* 0x0000000bff057219 */ /* 0x000fc60000011600 */
[----:B------:R-:W-:Y:S02]  /*7e10*/  IMAD.MOV.U32 R4, RZ, RZ, R15 ;  /* 0x000000ffff047224 */ /* 0x000fe400078e000f */
[----:B------:R-:W4:Y:S01]  /*7e20*/  LDC R28, c[0x0][0x648] ;  /* 0x00019200ff1c7b82 */ /* 0x000f220000000800 */
[----:B0-----:R-:W-:-:S07]  /*7e30*/  IMAD R25, R9, R7, R12 ;  /* 0x0000000709197224 */ /* 0x001fce00078e020c */
[----:B------:R-:W0:Y:S08]  /*7e40*/  LDC R29, c[0x0][0x638] ;  /* 0x00018e00ff1d7b82 */ /* 0x000e300000000800 */
[----:B------:R-:W0:Y:S01]  /*7e50*/  LDC R30, c[0x0][0x610] ;  /* 0x00018400ff1e7b82 */ /* 0x000e220000000800 */
[----:B-123--:R-:W-:Y:S05]  /*7e60*/  @!P0 BRA `(.L_x_47) ;  /* 0x0000000000288947 */ /* 0x00efea0003800000 */
        /* <DEDUP_REMOVED lines=10> */
.L_x_47:
[----:B------:R-:W-:Y:S01]  /*7f10*/  ISETP.NE.AND P0, PT, R2, 0x1, PT ;  /* 0x000000010200780c */ /* 0x000fe20003f05270 */
[----:B------:R-:W-:Y:S01]  /*7f20*/  IMAD.MOV R14, RZ, RZ, -R14 ;  /* 0x000000ffff0e7224 */ /* 0x000fe200078e0a0e */
[----:B----4-:R-:W-:Y:S01]  /*7f30*/  SHF.R.U64 R3, R4, R28, R5 ;  /* 0x0000001c04037219 */ /* 0x010fe20000001205 */
[----:B------:R-:W-:Y:S01]  /*7f40*/  VIADD R5, R24, 0xffffffff ;  /* 0xffffffff18057836 */ /* 0x000fe20000000000 */
[----:B------:R-:W-:-:S03]  /*7f50*/  LOP3.LUT R0, R13, R126, RZ, 0xc0, !PT ;  /* 0x0000007e0d007212 */ /* 0x000fc600078ec0ff */
[----:B------:R-:W-:Y:S01]  /*7f60*/  IMAD.MOV R4, RZ, RZ, -R3 ;  /* 0x000000ffff047224 */ /* 0x000fe200078e0a03 */
[----:B------:R-:W-:Y:S01]  /*7f70*/  LOP3.LUT R10, R10, R5, RZ, 0xc0, !PT ;  /* 0x000000050a0a7212 */ /* 0x000fe200078ec0ff */
[----:B------:R-:W-:Y:S02]  /*7f80*/  IMAD R0, R123, R3, R0 ;  /* 0x000000037b007224 */ /* 0x000fe400078e0200 */
[----:B0-----:R-:W-:Y:S02]  /*7f90*/  IMAD R3, R4, R29, R15 ;  /* 0x0000001d04037224 */ /* 0x001fe400078e020f */
[----:B------:R-:W-:Y:S02]  /*7fa0*/  @P0 IMAD R25, R21, R14, R20 ;  /* 0x0000000e15190224 */ /* 0x000fe400078e0214 */
[----:B------:R-:W-:Y:S02]  /*7fb0*/  IMAD R5, R3, R24, R10 ;  /* 0x0000001803057224 */ /* 0x000fe400078e020a */
[----:B------:R-:W-:-:S02]  /*7fc0*/  IMAD R0, R0, R30, R25 ;  /* 0x0000001e00007224 */ /* 0x000fc400078e0219 */
[----:B------:R-:W-:-:S03]  /*7fd0*/  IMAD.MOV.U32 R4, RZ, RZ, 0x1 ;  /* 0x00000001ff047424 */ /* 0x000fc600078e00ff */
[----:B------:R-:W-:Y:S02]  /*7fe0*/  SEL R129, R5, R0, !P0 ;  /* 0x0000000005817207 */ /* 0x000fe40004000000 */
[----:B------:R-:W-:Y:S02]  /*7ff0*/  PRMT R3, R4, 0x7610, R3 ;  /* 0x0000761004037816 */ /* 0x000fe40000000003 */
[----:B------:R-:W-:-:S07]  /*8000*/  SEL R0, R0, R5, !P0 ;  /* 0x0000000500007207 */ /* 0x000fce0004000000 */
.L_x_45:
[----:B------:R-:W-:Y:S01]  /*8010*/  LOP3.LUT P0, RZ, R3, 0xff, RZ, 0xc0, !PT ;  /* 0x000000ff03ff7812 */ /* 0x000fe2000780c0ff */
[----:B------:R-:W-:-:S12]  /*8020*/  IMAD.MOV.U32 R131, RZ, RZ, R0 ;  /* 0x000000ffff837224 */ /* 0x000fd800078e0000 */
[----:B------:R-:W-:Y:S05]  /*8030*/  @P0 BRA `(.L_x_48) ;  /* 0xffffff9000580947 */ /* 0x000fea000383ffff */
[----:B------:R-:W-:Y:S05]  /*8040*/  EXIT ;  /* 0x000000000000794d */ /* 0x000fea0003800000 */
.L_x_3:
        /* <DEDUP_REMOVED lines=26> */
.L_x_50:
[--C-:B------:R-:W-:Y:S01]  /*81f0*/  SHF.R.U64 R14, R12, R20, R13.reuse ;  /* 0x000000140c0e7219 */ /* 0x100fe2000000120d */
[----:B------:R-:W0:Y:S01]  /*8200*/  LDC R24, c[0x0][0x618] ;  /* 0x00018600ff187b82 */ /* 0x000e220000000800 */
[----:B------:R-:W-:Y:S01]  /*8210*/  I2FP.F32.U32 R8, R6 ;  /* 0x0000000600087245 */ /* 0x000fe20000201000 */
[----:B------:R-:W-:Y:S01]  /*8220*/  ULDC UR4, c[0x0][0x150] ;  /* 0x0000540000047ab9 */ /* 0x000fe20000000800 */
[----:B------:R-:W-:Y:S02]  /*8230*/  SHF.R.U32.HI R7, RZ, R20, R13 ;  /* 0x00000014ff077219 */ /* 0x000fe4000001160d */
[----:B------:R-:W-:Y:S01]  /*8240*/  IADD3 R11, P0, RZ, -R14, RZ ;  /* 0x8000000eff0b7210 */ /* 0x000fe20007f1e0ff */
[----:B------:R-:W-:Y:S01]  /*8250*/  FMUL R13, R8, UR4 ;  /* 0x00000004080d7c20 */ /* 0x000fe20008400000 */
[----:B------:R-:W-:Y:S01]  /*8260*/  ULDC UR4, c[0x0][0x154] ;  /* 0x0000550000047ab9 */ /* 0x000fe20000000800 */
[----:B------:R-:W1:Y:S02]  /*8270*/  LDC.64 R26, c[0x0][0x640] ;  /* 0x00019000ff1a7b82 */ /* 0x000e640000000a00 */
[----:B------:R-:W-:-:S02]  /*8280*/  IMAD.X R7, RZ, RZ, ~R7, P0 ;  /* 0x000000ffff077224 */ /* 0x000fc400000e0e07 */
[----:B------:R-:W2:Y:S01]  /*8290*/  F2I.U32.TRUNC.NTZ R13, R13 ;  /* 0x0000000d000d7305 */ /* 0x000ea2000020f000 */
[----:B------:R-:W-:-:S03]  /*82a0*/  IMAD.WIDE.U32 R8, R11, R22, R16 ;  /* 0x000000160b087225 */ /* 0x000fc600078e0010 */
[----:B------:R-:W3:Y:S01]  /*82b0*/  LDC R15, c[0x0][0x144] ;  /* 0x00005100ff0f7b82 */ /* 0x000ee20000000800 */
[----:B------:R-:W-:-:S04]  /*82c0*/  IMAD R10, R7, R22, RZ ;  /* 0x00000016070a7224 */ /* 0x000fc800078e02ff */
[----:B------:R-:W-:Y:S02]  /*82d0*/  IMAD R7, R11, R23, R10 ;  /* 0x000000170b077224 */ /* 0x000fe400078e020a */
[----:B------:R-:W-:Y:S01]  /*82e0*/  IMAD.MOV.U32 R10, RZ, RZ, -0x1 ;  /* 0xffffffffff0a7424 */ /* 0x000fe200078e00ff */
[----:B------:R-:W4:Y:S01]  /*82f0*/  LDC R20, c[0x0][0x608] ;  /* 0x00018200ff147b82 */ /* 0x000f220000000800 */
[----:B------:R-:W-:Y:S01]  /*8300*/  IMAD.IADD R7, R9, 0x1, R7 ;  /* 0x0000000109077824 */ /* 0x000fe200078e0207 */
[----:B------:R-:W-:-:S04]  /*8310*/  I2FP.F32.U32 R9, R3 ;  /* 0x0000000300097245 */ /* 0x000fc80000201000 */
[-C--:B0-----:R-:W-:Y:S01]  /*8320*/  SHF.R.U64 R12, R8, R24.reuse, R7 ;  /* 0x00000018080c7219 */ /* 0x081fe20000001207 */
[----:B--2---:R-:W-:Y:S01]  /*8330*/  IMAD.MOV R8, RZ, RZ, -R13 ;  /* 0x000000ffff087224 */ /* 0x004fe200078e0a0d */
[----:B------:R-:W0:Y:S01]  /*8340*/  LDC R11, c[0x0][0x658] ;  /* 0x00019600ff0b7b82 */ /* 0x000e220000000800 */
[----:B-1----:R-:W-:Y:S01]  /*8350*/  ISETP.NE.U32.AND P0, PT, R26, RZ, PT ;  /* 0x000000ff1a00720c */ /* 0x002fe20003f05070 */
[----:B------:R-:W-:Y:S01]  /*8360*/  FMUL R9, R9, UR4 ;  /* 0x0000000409097c20 */ /* 0x000fe20008400000 */
[----:B------:R-:W-:Y:S02]  /*8370*/  SHF.R.U32.HI R7, RZ, R24, R7 ;  /* 0x00000018ff077219 */ /* 0x000fe40000011607 */
[----:B------:R-:W-:-:S03]  /*8380*/  ISETP.NE.AND.EX P0, PT, R27, RZ, PT, P0 ;  /* 0x000000ff1b00720c */ /* 0x000fc60003f05300 */
[----:B------:R-:W1:Y:S01]  /*8390*/  LDC R22, c[0x0][0x148] ;  /* 0x00005200ff167b82 */ /* 0x000e620000000800 */
[----:B---3--:R-:W-:Y:S02]  /*83a0*/  IMAD R23, R15, R8, R6 ;  /* 0x000000080f177224 */ /* 0x008fe400078e0206 */
[----:B------:R-:W-:-:S05]  /*83b0*/  IMAD.MOV.U32 R8, RZ, RZ, 0x1 ;  /* 0x00000001ff087424 */ /* 0x000fca00078e00ff */
[----:B------:R-:W2:Y:S01]  /*83c0*/  LDC R21, c[0x0][0x600] ;  /* 0x00018000ff157b82 */ /* 0x000ea20000000800 */
[-CC-:B----4-:R-:W-:Y:S02]  /*83d0*/  SHF.R.U64 R15, R12, R20.reuse, R7.reuse ;  /* 0x000000140c0f7219 */ /* 0x190fe40000001207 */
[----:B------:R-:W-:Y:S02]  /*83e0*/  SHF.R.U32.HI R6, RZ, R20, R7 ;  /* 0x00000014ff067219 */ /* 0x000fe40000011607 */
[----:B------:R3:W4:Y:S03]  /*83f0*/  F2I.U32.TRUNC.NTZ R20, R9 ;  /* 0x0000000900147305 */ /* 0x000726000020f000 */
[----:B------:R-:W1:Y:S01]  /*8400*/  LDC R25, c[0x0][0x648] ;  /* 0x00019200ff197b82 */ /* 0x000e620000000800 */
[-C--:B0-----:R-:W-:Y:S02]  /*8410*/  SHF.R.U64 R19, R15, R11.reuse, R6 ;  /* 0x0000000b0f137219 */ /* 0x081fe40000001206 */
[----:B------:R-:W-:-:S02]  /*8420*/  SHF.L.U32 R10, R10, R11, RZ ;  /* 0x0000000b0a0a7219 */ /* 0x000fc400000006ff */
[-C--:B------:R-:W-:Y:S01]  /*8430*/  SHF.R.U32.HI R7, RZ, R11.reuse, R6 ;  /* 0x0000000bff077219 */ /* 0x080fe20000011606 */
[----:B------:R-:W-:Y:S01]  /*8440*/  IMAD.MOV.U32 R6, RZ, RZ, R19 ;  /* 0x000000ffff067224 */ /* 0x000fe200078e0013 */
[----:B------:R-:W-:Y:S01]  /*8450*/  SHF.L.U32 R24, R8, R11, RZ ;  /* 0x0000000b08187219 */ /* 0x000fe200000006ff */
[----:B------:R-:W0:Y:S01]  /*8460*/  LDC R28, c[0x0][0x638] ;  /* 0x00018e00ff1c7b82 */ /* 0x000e220000000800 */
[----:B------:R-:W-:-:S07]  /*8470*/  LOP3.LUT R30, RZ, R10, RZ, 0x33, !PT ;  /* 0x0000000aff1e7212 */ /* 0x000fce00078e33ff */
[----:B------:R-:W0:Y:S01]  /*8480*/  LDC R29, c[0x0][0x610] ;  /* 0x00018400ff1d7b82 */ /* 0x000e220000000800 */
[----:B---34-:R-:W-:Y:S05]  /*8490*/  @!P0 BRA `(.L_x_51) ;  /* 0x0000000000288947 */ /* 0x018fea0003800000 */
[----:B------:R-:W3:Y:S02]  /*84a0*/  LDC R6, c[0x0][0x64c] ;  /* 0x00019300ff067b82 */ /* 0x000ee40000000800 */
[----:B---3--:R-:W-:-:S05]  /*84b0*/  IADD3 R11, P0, R19, R6, RZ ;  /* 0x00000006130b7210 */ /* 0x008fca0007f1e0ff */
        /* <DEDUP_REMOVED lines=8> */
.L_x_51:
[----:B------:R-:W-:Y:S01]  /*8540*/  ISETP.NE.AND P0, PT, R2, 0x1, PT ;  /* 0x000000010200780c */ /* 0x000fe20003f05270 */
[----:B--2---:R-:W-:Y:S01]  /*8550*/  VIADD R9, R21, 0xffffffff ;  /* 0xffffffff15097836 */ /* 0x004fe20000000000 */
[----:B-1----:R-:W-:Y:S01]  /*8560*/  SHF.R.U64 R7, R6, R25, R7 ;  /* 0x0000001906077219 */ /* 0x002fe20000001207 */
[----:B------:R-:W-:Y:S01]  /*8570*/  IMAD.MOV R20, RZ, RZ, -R20 ;  /* 0x000000ffff147224 */ /* 0x000fe200078e0a14 */
[----:B------:R-:W-:Y:S02]  /*8580*/  LOP3.LUT R6, R15, R30, RZ, 0xc0, !PT ;  /* 0x0000001e0f067212 */ /* 0x000fe400078ec0ff */
[----:B------:R-:W-:Y:S01]  /*8590*/  LOP3.LUT R12, R12, R9, RZ, 0xc0, !PT ;  /* 0x000000090c0c7212 */ /* 0x000fe200078ec0ff */
[----:B------:R-:W-:Y:S02]  /*85a0*/  IMAD.MOV R8, RZ, RZ, -R7 ;  /* 0x000000ffff087224 */ /* 0x000fe400078e0a07 */
[----:B------:R-:W-:Y:S02]  /*85b0*/  IMAD R6, R24, R7, R6 ;  /* 0x0000000718067224 */ /* 0x000fe400078e0206 */
[----:B------:R-:W-:-:S02]  /*85c0*/  IMAD.MOV.U32 R9, RZ, RZ, 0x1 ;  /* 0x00000001ff097424 */ /* 0x000fc400078e00ff */
[----:B------:R-:W-:Y:S02]  /*85d0*/  @P0 IMAD R23, R22, R20, R3 ;  /* 0x0000001416170224 */ /* 0x000fe400078e0203 */
[----:B0-----:R-:W-:Y:S02]  /*85e0*/  IMAD R3, R8, R28, R19 ;  /* 0x0000001c08037224 */ /* 0x001fe400078e0213 */
[----:B------:R-:W-:Y:S02]  /*85f0*/  IMAD R13, R6, R29, R23 ;  /* 0x0000001d060d7224 */ /* 0x000fe400078e0217 */
[----:B------:R-:W-:Y:S02]  /*8600*/  IMAD R6, R3, R21, R12 ;  /* 0x0000001503067224 */ /* 0x000fe400078e020c */
[----:B------:R-:W-:-:S03]  /*8610*/  IMAD.MOV.U32 R8, RZ, RZ, R14 ;  /* 0x000000ffff087224 */ /* 0x000fc600078e000e */
[----:B------:R-:W-:Y:S02]  /*8620*/  SEL R20, R6, R13, !P0 ;  /* 0x0000000d06147207 */ /* 0x000fe40004000000 */
[----:B------:R-:W-:-:S07]  /*8630*/  SEL R13, R13, R6, !P0 ;  /* 0x000000060d0d7207 */ /* 0x000fce0004000000 */
.L_x_49:
[----:B------:R-:W-:-:S08]  /*8640*/  NOP ;  /* 0x0000000000007918 */ /* 0x000fd00000000000 */
[----:B------:R-:W0:-:S00]  /*8650*/  USETMAXREG.DEALLOC.CTAPOOL 0x28 ;  /* 0x00000028000079c8 */ /* 0x000e0000080e0500 */
[----:B0-----:R-:W-:-:S13]  /*8660*/  ISETP.NE.AND P0, PT, R0, RZ, PT ;  /* 0x000000ff0000720c */ /* 0x001fda0003f05270 */
[----:B------:R-:W-:Y:S05]  /*8670*/  @P0 EXIT ;  /* 0x000000000000094d */ /* 0x000fea0003800000 */
[----:B------:R-:W-:Y:S01]  /*8680*/  LOP3.LUT P0, RZ, R9, 0xff, RZ, 0xc0, !PT ;  /* 0x000000ff09ff7812 */ /* 0x000fe2000780c0ff */
[----:B------:R-:W-:Y:S02]  /*8690*/  IMAD.MOV.U32 R0, RZ, RZ, 0x1 ;  /* 0x00000001ff007424 */ /* 0x000fe400078e00ff */
[----:B------:R-:W-:-:S10]  /*86a0*/  IMAD.MOV.U32 R3, RZ, RZ, RZ ;  /* 0x000000ffff037224 */ /* 0x000fd400078e00ff */
[----:B------:R-:W-:Y:S05]  /*86b0*/  @!P0 BRA `(.L_x_52) ;  /* 0x0000000c004c8947 */ /* 0x000fea0003800000 */
[----:B------:R-:W0:Y:S01]  /*86c0*/  LDC R0, c[0x0][0x28c] ;  /* 0x0000a300ff007b82 */ /* 0x000e220000000800 */
[----:B------:R-:W-:Y:S01]  /*86d0*/  LOP3.LUT P0, RZ, R4, 0x1f, RZ, 0xc0, !PT ;  /* 0x0000001f04ff7812 */ /* 0x000fe2000780c0ff */
[----:B------:R-:W-:Y:S01]  /*86e0*/  ULDC UR5, c[0x0][0x658] ;  /* 0x0001960000057ab9 */ /* 0x000fe20000000800 */
[----:B------:R-:W-:Y:S01]  /*86f0*/  UMOV UR6, 0xffffffff ;  /* 0xffffffff00067882 */ /* 0x000fe20000000000 */
[----:B------:R-:W-:Y:S01]  /*8700*/  BSSY B0, `(.L_x_52) ;  /* 0x00000ce000007945 */ /* 0x000fe20003800000 */
[----:B------:R-:W-:Y:S01]  /*8710*/  USHF.L.U32 UR6, UR6, UR5, URZ ;  /* 0x0000000506067299 */ /* 0x000fe2000800063f */
[C---:B------:R-:W-:Y:S01]  /*8720*/  ISETP.NE.AND P2, PT, R5.reuse, RZ, PT ;  /* 0x000000ff0500720c */ /* 0x040fe20003f45270 */
[----:B------:R-:W-:Y:S01]  /*8730*/  IMAD.MOV.U32 R11, RZ, RZ, 0x1 ;  /* 0x00000001ff0b7424 */ /* 0x000fe200078e00ff */
[----:B------:R-:W-:Y:S01]  /*8740*/  ISETP.NE.OR P0, PT, R5, RZ, !P0 ;  /* 0x000000ff0500720c */ /* 0x000fe20004705670 */
[----:B------:R-:W-:Y:S01]  /*8750*/  ULDC UR4, c[0x0][0x600] ;  /* 0x0001800000047ab9 */ /* 0x000fe20000000800 */
[----:B------:R-:W-:Y:S01]  /*8760*/  LOP3.LUT R19, R18, 0x2, RZ, 0xfc, !PT ;  /* 0x0000000212137812 */ /* 0x000fe200078efcff */
[----:B------:R-:W-:Y:S01]  /*8770*/  UMOV UR7, 0x1 ;  /* 0x0000000100077882 */ /* 0x000fe20000000000 */
[----:B------:R-:W-:-:S02]  /*8780*/  UIADD3 UR4, UR4, -0x1, URZ ;  /* 0xffffffff04047890 */ /* 0x000fc4000fffe03f */
[----:B------:R-:W-:Y:S02]  /*8790*/  USHF.L.U32 UR5, UR7, UR5, URZ ;  /* 0x0000000507057299 */ /* 0x000fe4000800063f */
[----:B------:R-:W-:Y:S01]  /*87a0*/  ULOP3.LUT UR13, URZ, UR6, URZ, 0x33, !UPT ;  /* 0x000000063f0d7292 */ /* 0x000fe2000f8e333f */
[----:B------:R-:W-:Y:S01]  /*87b0*/  ULDC.64 UR22, c[0x0][0x198] ;  /* 0x0000660000167ab9 */ /* 0x000fe20000000a00 */
[----:B0-----:R-:W-:-:S05]  /*87c0*/  VIADD R0, R0, 0xff ;  /* 0x000000ff00007836 */ /* 0x001fca0000000000 */
[----:B------:R-:W-:-:S04]  /*87d0*/  SHF.R.S32.HI R3, RZ, 0x1f, R0 ;  /* 0x0000001fff037819 */ /* 0x000fc80000011400 */
[----:B------:R-:W-:Y:S01]  /*87e0*/  LEA.HI R3, R3, R0, RZ, 0x8 ;  /* 0x0000000003037211 */ /* 0x000fe200078f40ff */
[----:B------:R-:W-:-:S03]  /*87f0*/  IMAD.MOV.U32 R0, RZ, RZ, 0x1 ;  /* 0x00000001ff007424 */ /* 0x000fc600078e00ff */
[----:B------:R-:W-:Y:S01]  /*8800*/  SHF.R.S32.HI R12, RZ, 0x8, R3 ;  /* 0x00000008ff0c7819 */ /* 0x000fe20000011403 */
[----:B------:R-:W-:-:S04]  /*8810*/  IMAD.MOV.U32 R3, RZ, RZ, RZ ;  /* 0x000000ffff037224 */ /* 0x000fc800078e00ff */
[----:B------:R-:W-:-:S07]  /*8820*/  VIADD R10, R12, 0x1 ;  /* 0x000000010c0a7836 */ /* 0x000fce0000000000 */
.L_x_64:
[----:B------:R-:W-:-:S03]  /*8830*/  UMOV UR6, 0xffffffff ;  /* 0xffffffff00067882 */ /* 0x000fc60000000000 */
[----:B------:R-:W-:Y:S05]  /*8840*/  BRA.DIV UR6, `(.L_x_53) ;  /* 0x0000000e06887947 */ /* 0x000fea000b800000 */
[----:B------:R-:W-:-:S13]  /*8850*/  ELECT P6, URZ, PT ;  /* 0x00000000003f782f */ /* 0x000fda00038c0000 */
.L_x_73:
[----:B------:R-:W0:Y:S01]  /*8860*/  LDC R4, c[0x0][0x28c] ;  /* 0x0000a300ff047b82 */ /* 0x000e220000000800 */
[----:B------:R-:W-:Y:S01]  /*8870*/  BSSY B1, `(.L_x_54) ;  /* 0x0000043000017945 */ /* 0x000fe20003800000 */
[----:B0-----:R-:W-:-:S13]  /*8880*/  ISETP.LT.OR P6, PT, R4, 0x1, !P6 ;  /* 0x000000010400780c */ /* 0x001fda00077c1670 */
[----:B------:R-:W-:Y:S05]  /*8890*/  @P6 BRA `(.L_x_55) ;  /* 0x0000000400006947 */ /* 0x000fea0003800000 */
[----:B------:R-:W-:Y:S02]  /*88a0*/  IMAD R13, R13, 0x180, RZ ;  /* 0x000001800d0d7824 */ /* 0x000fe400078e02ff */
[----:B------:R-:W-:Y:S02]  /*88b0*/  IMAD.SHL.U32 R20, R20, 0x40, RZ ;  /* 0x0000004014147824 */ /* 0x000fe400078e00ff */
[----:B------:R-:W-:Y:S02]  /*88c0*/  IMAD.MOV.U32 R21, RZ, RZ, RZ ;  /* 0x000000ffff157224 */ /* 0x000fe400078e00ff */
[----:B------:R-:W-:Y:S02]  /*88d0*/  IMAD.MOV.U32 R4, RZ, RZ, R10 ;  /* 0x000000ffff047224 */ /* 0x000fe400078e000a */
[----:B------:R-:W-:Y:S02]  /*88e0*/  IMAD.MOV.U32 R5, RZ, RZ, R0 ;  /* 0x000000ffff057224 */ /* 0x000fe400078e0000 */
[----:B------:R-:W-:-:S07]  /*88f0*/  IMAD.MOV.U32 R6, RZ, RZ, R3 ;  /* 0x000000ffff067224 */ /* 0x000fce00078e0003 */
.L_x_59:
[----:B------:R-:W0:Y:S01]  /*8900*/  S2R R14, SR_CgaCtaId ;  /* 0x00000000000e7919 */ /* 0x000e220000008800 */
[----:B------:R-:W-:Y:S01]  /*8910*/  MOV R7, 0x400 ;  /* 0x0000040000077802 */ /* 0x000fe20000000f00 */
[----:B------:R-:W1:Y:S03]  /*8920*/  @!P2 LDC R9, c[0x0][0x500] ;  /* 0x00014000ff09ab82 */ /* 0x000e660000000800 */
[----:B0-----:R-:W-:Y:S02]  /*8930*/  LEA R15, R14, R7, 0x18 ;  /* 0x000000070e0f7211 */ /* 0x001fe400078ec0ff */
[----:B------:R-:W-:-:S03]  /*8940*/  SHF.L.U32 R7, R5, 0x1f, RZ ;  /* 0x0000001f05077819 */ /* 0x000fc600000006ff */
[----:B------:R-:W-:-:S04]  /*8950*/  IMAD R14, R6, 0x8, R15 ;  /* 0x00000008060e7824 */ /* 0x000fc800078e020f */
[----:B------:R-:W0:Y:S02]  /*8960*/  SYNCS.PHASECHK.TRANS64.TRYWAIT P1, [R14+URZ+0x10], R7 ;  /* 0x000010070e0075a7 */ /* 0x000e24000802017f */
[----:B01----:R-:W-:Y:S05]  /*8970*/  @!P1 BRA `(.L_x_56) ;  /* 0x0000000c005c9947 */ /* 0x003fea0003800000 */
.L_x_74:
[----:B0-----:R-:W-:Y:S01]  /*8980*/  PRMT R7, R19, 0x9910, RZ ;  /* 0x0000991013077816 */ /* 0x001fe200000000ff */
[----:B------:R0:W-:Y:S03]  /*8990*/  @!P2 SYNCS.ARRIVE.TRANS64 RZ, [R14+URZ], R9 ;  /* 0x000000090effa9a7 */ /* 0x0001e6000800003f */
[----:B------:R-:W-:-:S13]  /*89a0*/  ISETP.NE.AND P1, PT, R7, 0x2, PT ;  /* 0x000000020700780c */ /* 0x000fda0003f25270 */
[----:B0-----:R-:W-:Y:S05]  /*89b0*/  @P1 BRA `(.L_x_57) ;  /* 0x0000000000041947 */ /* 0x001fea0003800000 */
[----:B------:R-:W-:Y:S01]  /*89c0*/  BPT.TRAP 0x1 ;  /* 0x000000040000795c */ /* 0x000fe20000300000 */
.L_x_57:
[----:B------:R-:W-:Y:S05]  /*89d0*/  @P0 BRA `(.L_x_58) ;  /* 0x0000000000040947 */ /* 0x000fea0003800000 */
[----:B------:R-:W-:Y:S01]  /*89e0*/  BPT.TRAP 0x1 ;  /* 0x000000040000795c */ /* 0x000fe20000300000 */
.L_x_58:
[C-C-:B------:R-:W-:Y:S01]  /*89f0*/  IMAD R7, R6.reuse, 0x18000, R15.reuse ;  /* 0x0001800006077824 */ /* 0x140fe200078e020f */
[----:B------:R-:W-:Y:S01]  /*8a00*/  R2UR UR34, R21 ;  /* 0x00000000152272ca */ /* 0x000fe200000e0000 */
[----:B------:R-:W-:Y:S01]  /*8a10*/  IMAD R15, R6, 0x4000, R15 ;  /* 0x00004000060f7824 */ /* 0x000fe200078e020f */
[----:B------:R-:W-:Y:S01]  /*8a20*/  R2UR UR33, R14 ;  /* 0x000000000e2172ca */ /* 0x000fe200000e0000 */
[----:B------:R-:W-:Y:S01]  /*8a30*/  VIADD R4, R4, 0xffffffff ;  /* 0xffffffff04047836 */ /* 0x000fe20000000000 */
[----:B------:R-:W-:Y:S01]  /*8a40*/  R2UR UR24, R7 ;  /* 0x00000000071872ca */ /* 0x000fe200000e0000 */
[----:B------:R-:W-:Y:S01]  /*8a50*/  UIADD3 UR6, UP0, UR22, 0xf0, URZ ;  /* 0x000000f016067890 */ /* 0x000fe2000ff1e03f */
[----:B------:R-:W-:Y:S01]  /*8a60*/  R2UR UR8, R15 ;  /* 0x000000000f0872ca */ /* 0x000fe200000e0000 */
[----:B------:R-:W-:Y:S01]  /*8a70*/  UIADD3 UR30, UP1, UR22, 0x1f0, URZ ;  /* 0x000001f0161e7890 */ /* 0x000fe2000ff3e03f */
[----:B------:R-:W-:Y:S01]  /*8a80*/  R2UR UR36, R8 ;  /* 0x00000000082472ca */ /* 0x000fe200000e0000 */
[----:B------:R-:W-:Y:S01]  /*8a90*/  UIADD3.X UR7, URZ, UR23, URZ, UP0, !UPT ;  /* 0x000000173f077290 */ /* 0x000fe200087fe43f */
[----:B------:R-:W-:Y:S01]  /*8aa0*/  R2UR UR35, R13 ;  /* 0x000000000d2372ca */ /* 0x000fe200000e0000 */
[----:B------:R-:W-:Y:S01]  /*8ab0*/  UIADD3.X UR31, URZ, UR23, URZ, UP1, !UPT ;  /* 0x000000173f1f7290 */ /* 0x000fe20008ffe43f */
[----:B------:R-:W-:Y:S01]  /*8ac0*/  R2UR UR19, R20 ;  /* 0x00000000141372ca */ /* 0x000fe200000e0000 */
[----:B------:R-:W-:Y:S01]  /*8ad0*/  UIADD3 UR26, UR34, 0x80, URZ ;  /* 0x00000080221a7890 */ /* 0x000fe2000fffe03f */
[----:B------:R-:W-:Y:S01]  /*8ae0*/  ISETP.GT.AND P3, PT, R4, 0x1, PT ;  /* 0x000000010400780c */ /* 0x000fe20003f64270 */
[----:B------:R-:W-:Y:S01]  /*8af0*/  VIADD R6, R6, 0x1 ;  /* 0x0000000106067836 */ /* 0x000fe20000000000 */
[----:B------:R-:W-:Y:S01]  /*8b00*/  UMOV UR14, 0x0 ;  /* 0x00000000000e7882 */ /* 0x000fe20000000000 */
[----:B------:R-:W-:Y:S01]  /*8b10*/  UIADD3 UR32, UR24, 0x100, URZ ;  /* 0x0000010018207890 */ /* 0x000fe2000fffe03f */
[----:B------:R-:W-:Y:S01]  /*8b20*/  VIADD R21, R21, 0x100 ;  /* 0x0000010015157836 */ /* 0x000fe20000000000 */
[----:B------:R-:W-:Y:S01]  /*8b30*/  UIADD3 UR24, UR24, 0xc100, URZ ;  /* 0x0000c10018187890 */ /* 0x000fe2000fffe03f */
[----:B------:R-:W-:Y:S01]  /*8b40*/  ISETP.NE.AND P1, PT, R6, 0x2, PT ;  /* 0x000000020600780c */ /* 0x000fe20003f25270 */
[----:B------:R-:W-:-:S02]  /*8b50*/  UIADD3 UR16, UR8, 0x30100, URZ ;  /* 0x0003010008107890 */ /* 0x000fc4000fffe03f */
[----:B------:R-:W-:Y:S01]  /*8b60*/  UIADD3 UR8, UR8, 0x32100, URZ ;  /* 0x0003210008087890 */ /* 0x000fe2000fffe03f */
[----:B------:R-:W-:Y:S01]  /*8b70*/  SEL R14, RZ, 0x1, P1 ;  /* 0x00000001ff0e7807 */ /* 0x000fe20000800000 */
[----:B------:R-:W-:Y:S01]  /*8b80*/  UMOV UR15, 0x10000000 ;  /* 0x10000000000f7882 */ /* 0x000fe20000000000 */
[----:B------:R-:W-:Y:S01]  /*8b90*/  UMOV UR25, UR33 ;  /* 0x0000002100197c82 */ /* 0x000fe20008000000 */
[----:B------:R-:W-:Y:S01]  /*8ba0*/  UMOV UR28, UR36 ;  /* 0x00000024001c7c82 */ /* 0x000fe20008000000 */
[----:B------:R-:W-:Y:S01]  /*8bb0*/  UMOV UR27, UR35 ;  /* 0x00000023001b7c82 */ /* 0x000fe20008000000 */
[----:B------:R-:W-:Y:S01]  /*8bc0*/  UMOV UR17, UR33 ;  /* 0x0000002100117c82 */ /* 0x000fe20008000000 */
[----:B------:R-:W-:Y:S01]  /*8bd0*/  UMOV UR18, UR34 ;  /* 0x0000002200127c82 */ /* 0x000fe20008000000 */
[----:B------:R-:W-:Y:S01]  /*8be0*/  UMOV UR20, UR36 ;  /* 0x0000002400147c82 */ /* 0x000fe20008000000 */
[----:B------:R0:W-:Y:S01]  /*8bf0*/  UTMALDG.3D [UR32], [UR6], desc[UR14] ;  /* 0x00000e20060075b4 */ /* 0x0001e20008011000 */
[----:B------:R-:W-:Y:S01]  /*8c00*/  UMOV UR9, UR33 ;  /* 0x0000002100097c82 */ /* 0x000fe20008000000 */
[----:B------:R-:W-:Y:S01]  /*8c10*/  UMOV UR11, UR19 ;  /* 0x00000013000b7c82 */ /* 0x000fe20008000000 */
[----:B------:R-:W-:Y:S01]  /*8c20*/  UMOV UR12, UR36 ;  /* 0x00000024000c7c82 */ /* 0x000fe20008000000 */
[----:B------:R-:W-:Y:S01]  /*8c30*/  UMOV UR10, UR26 ;  /* 0x0000001a000a7c82 */ /* 0x000fe20008000000 */
[----:B------:R-:W-:-:S02]  /*8c40*/  LOP3.LUT R5, R5, R14, RZ, 0x3c, !PT ;  /* 0x0000000e05057212 */ /* 0x000fc400078e3cff */
[----:B------:R-:W-:Y:S01]  /*8c50*/  SEL R6, R6, RZ, P1 ;  /* 0x000000ff06067207 */ /* 0x000fe20000800000 */
[----:B------:R0:W-:Y:S01]  /*8c60*/  UTMALDG.3D [UR24], [UR6], desc[UR14] ;  /* 0x00000e18060075b4 */ /* 0x0001e20008011000 */
[----:B------:R0:W-:Y:S01]  /*8c70*/  UTMALDG.3D [UR16], [UR30], desc[UR14] ;  /* 0x00000e101e0075b4 */ /* 0x0001e20008011000 */
[----:B------:R0:W-:Y:S02]  /*8c80*/  UTMALDG.3D [UR8], [UR30], desc[UR14] ;  /* 0x00000e081e0075b4 */ /* 0x0001e40008011000 */
[----:B0-----:R-:W-:Y:S05]  /*8c90*/  @P3 BRA `(.L_x_59) ;  /* 0xfffffffc00183947 */ /* 0x001fea000383ffff */
.L_x_55:
[----:B------:R-:W-:Y:S05]  /*8ca0*/  BSYNC B1 ;  /* 0x0000000000017941 */ /* 0x000fea0003800000 */
.L_x_54:
[----:B------:R-:W-:Y:S01]  /*8cb0*/  LOP3.LUT P3, RZ, R11, 0xff, RZ, 0xc0, !PT ;  /* 0x000000ff0bff7812 */ /* 0x000fe2000786c0ff */
[----:B------:R-:W-:Y:S01]  /*8cc0*/  IMAD.IADD R3, R12, 0x1, R3 ;  /* 0x000000010c037824 */ /* 0x000fe200078e0203 */
[----:B------:R-:W-:Y:S01]  /*8cd0*/  IADD3 R16, P4, R16, UR48, RZ ;  /* 0x0000003010107c10 */ /* 0x000fe2000ff9e0ff */
[----:B------:R-:W-:Y:S01]  /*8ce0*/  ULDC.64 UR6, c[0x0][0x650] ;  /* 0x0001940000067ab9 */ /* 0x000fe20000000a00 */
[----:B------:R-:W-:Y:S01]  /*8cf0*/  BSSY B1, `(.L_x_60) ;  /* 0x000006c000017945 */ /* 0x000fe20003800000 */
[----:B------:R-:W-:Y:S01]  /*8d00*/  IMAD.MOV.U32 R13, RZ, RZ, -0x1 ;  /* 0xffffffffff0d7424 */ /* 0x000fe200078e00ff */
[----:B------:R-:W-:Y:S01]  /*8d10*/  ISETP.GT.U32.AND P1, PT, R3, 0x1, PT ;  /* 0x000000010300780c */ /* 0x000fe20003f24070 */
[----:B------:R-:W-:Y:S01]  /*8d20*/  IMAD.MOV.U32 R20, RZ, RZ, -0x1 ;  /* 0xffffffffff147424 */ /* 0x000fe200078e00ff */
[----:B------:R-:W-:Y:S01]  /*8d30*/  SHF.R.U32.HI R4, RZ, 0x1, R3 ;  /* 0x00000001ff047819 */ /* 0x000fe20000011603 */
[----:B------:R-:W-:Y:S01]  /*8d40*/  IMAD.MOV.U32 R8, RZ, RZ, -0x1 ;  /* 0xffffffffff087424 */ /* 0x000fe200078e00ff */
[----:B------:R-:W-:-:S02]  /*8d50*/  ISETP.LT.U32.AND P1, PT, R12, 0x2, P1 ;  /* 0x000000020c00780c */ /* 0x000fc40000f21070 */
[----:B------:R-:W-:Y:S01]  /*8d60*/  IADD3.X R17, R17, UR38, RZ, P4, !PT ;  /* 0x0000002611117c10 */ /* 0x000fe2000a7fe4ff */
[----:B------:R-:W0:Y:S01]  /*8d70*/  @P3 S2R R6, SR_CgaCtaId ;  /* 0x0000000000063919 */ /* 0x000e220000008800 */
[----:B------:R-:W-:Y:S02]  /*8d80*/  @P3 MOV R5, 0x400 ;  /* 0x0000040000053802 */ /* 0x000fe40000000f00 */
[----:B------:R-:W-:Y:S02]  /*8d90*/  ISETP.GE.U32.AND P4, PT, R16, UR6, PT ;  /* 0x0000000610007c0c */ /* 0x000fe4000bf86070 */
[----:B------:R-:W-:Y:S02]  /*8da0*/  LOP3.LUT R4, R4, 0x1, RZ, 0xc0, !PT ;  /* 0x0000000104047812 */ /* 0x000fe400078ec0ff */
[----:B------:R-:W-:Y:S02]  /*8db0*/  LOP3.LUT R3, R3, 0x1, RZ, 0xc0, !PT ;  /* 0x0000000103037812 */ /* 0x000fe400078ec0ff */
[----:B------:R-:W-:-:S02]  /*8dc0*/  PRMT R11, RZ, 0x7610, R11 ;  /* 0x00007610ff0b7816 */ /* 0x000fc4000000000b */
[----:B0-----:R-:W-:-:S04]  /*8dd0*/  @P3 LEA R5, R6, R5, 0x18 ;  /* 0x0000000506053211 */ /* 0x001fc800078ec0ff */
[----:B------:R0:W-:Y:S01]  /*8de0*/  @P3 SYNCS.ARRIVE.TRANS64.A1T0 RZ, [R5+URZ+0x38], RZ ;  /* 0x000038ff05ff39a7 */ /* 0x0001e2000810003f */
[----:B------:R-:W-:-:S04]  /*8df0*/  ISETP.NE.U32.AND P3, PT, R4, 0x1, PT ;  /* 0x000000010400780c */ /* 0x000fc80003f65070 */
[----:B------:R-:W-:Y:S02]  /*8e00*/  ISETP.GT.U32.AND P3, PT, R12, 0x1, !P3 ;  /* 0x000000010c00780c */ /* 0x000fe40005f64070 */
[----:B0-----:R-:W-:Y:S02]  /*8e10*/  SEL R5, RZ, 0x1, !P1 ;  /* 0x00000001ff057807 */ /* 0x001fe40004800000 */
[----:B------:R-:W-:Y:S02]  /*8e20*/  ISETP.GE.U32.AND.EX P1, PT, R17, UR7, PT, P4 ;  /* 0x0000000711007c0c */ /* 0x000fe4000bf26140 */
[----:B------:R-:W-:-:S04]  /*8e30*/  SEL R4, RZ, 0x1, !P3 ;  /* 0x00000001ff047807 */ /* 0x000fc80005800000 */
[----:B------:R-:W-:Y:S02]  /*8e40*/  LOP3.LUT R0, R4, R0, R5, 0x96, !PT ;  /* 0x0000000004007212 */ /* 0x000fe400078e9605 */
[----:B------:R-:W-:-:S05]  /*8e50*/  PRMT R4, RZ, 0x7610, R4 ;  /* 0x00007610ff047816 */ /* 0x000fca0000000004 */
[----:B------:R-:W-:Y:S05]  /*8e60*/  @P1 BRA `(.L_x_61) ;  /* 0x0000000400501947 */ /* 0x000fea0003800000 */
[----:B------:R-:W-:Y:S01]  /*8e70*/  ULDC.64 UR6, c[0x0][0x628] ;  /* 0x00018a0000067ab9 */ /* 0x000fe20000000a00 */
[----:B------:R-:W0:Y:S01]  /*8e80*/  S2R R14, SR_CTAID.X ;  /* 0x00000000000e7919 */ /* 0x000e220000002500 */
[----:B------:R-:W-:Y:S01]  /*8e90*/  ISETP.NE.U32.AND P1, PT, RZ, UR6, PT ;  /* 0x00000006ff007c0c */ /* 0x000fe2000bf25070 */
[----:B------:R-:W-:Y:S01]  /*8ea0*/  ULDC UR9, c[0x0][0x630] ;  /* 0x00018c0000097ab9 */ /* 0x000fe20000000800 */
[----:B------:R-:W-:Y:S01]  /*8eb0*/  IMAD.MOV.U32 R4, RZ, RZ, R16 ;  /* 0x000000ffff047224 */ /* 0x000fe200078e0010 */
[----:B------:R-:W1:Y:S01]  /*8ec0*/  S2R R13, SR_CTAID.Y ;  /* 0x00000000000d7919 */ /* 0x000e620000002600 */
[----:B------:R-:W-:Y:S01]  /*8ed0*/  ISETP.NE.AND.EX P1, PT, RZ, UR7, PT, P1 ;  /* 0x00000007ff007c0c */ /* 0x000fe2000bf25310 */
[----:B------:R-:W-:-:S12]  /*8ee0*/  IMAD.MOV.U32 R5, RZ, RZ, R17 ;  /* 0x000000ffff057224 */ /* 0x000fd800078e0011 */
[----:B------:R-:W-:Y:S05]  /*8ef0*/  @!P1 BRA `(.L_x_62) ;  /* 0x0000000000289947 */ /* 0x000fea0003800000 */
[----:B------:R-:W-:Y:S02]  /*8f00*/  ULDC UR8, c[0x0][0x634] ;  /* 0x00018d0000087ab9 */ /* 0x000fe40000000800 */
[----:B------:R-:W-:-:S05]  /*8f10*/  IADD3 R9, P1, R16, UR8, RZ ;  /* 0x0000000810097c10 */ /* 0x000fca000ff3e0ff */
[----:B------:R-:W-:-:S04]  /*8f20*/  IMAD.X R15, RZ, RZ, R17, P1 ;  /* 0x000000ffff0f7224 */ /* 0x000fc800008e0611 */
[----:B------:R-:W-:-:S04]  /*8f30*/  IMAD.WIDE.U32 R6, R15, UR6, RZ ;  /* 0x000000060f067c25 */ /* 0x000fc8000f8e00ff */
[----:B------:R-:W-:-:S04]  /*8f40*/  IMAD.WIDE.U32 R6, P1, R9, UR7, R6 ;  /* 0x0000000709067c25 */ /* 0x000fc8000f820006 */
[----:B------:R-:W-:-:S04]  /*8f50*/  IMAD.WIDE.U32 R8, R9, UR6, RZ ;  /* 0x0000000609087c25 */ /* 0x000fc8000f8e00ff */
[----:B------:R-:W-:Y:S01]  /*8f60*/  IMAD.X R5, RZ, RZ, RZ, P1 ;  /* 0x000000ffff057224 */ /* 0x000fe200008e06ff */
[----:B------:R-:W-:Y:S01]  /*8f70*/  IADD3 RZ, P1, R9, R6, RZ ;  /* 0x0000000609ff7210 */ /* 0x000fe20007f3e0ff */
[----:B------:R-:W-:-:S04]  /*8f80*/  IMAD.MOV.U32 R4, RZ, RZ, R7 ;  /* 0x000000ffff047224 */ /* 0x000fc800078e0007 */
[----:B------:R-:W-:-:S08]  /*8f90*/  IMAD.WIDE.U32.X R4, R15, UR7, R4, P1 ;  /* 0x000000070f047c25 */ /* 0x000fd000088e0404 */
.L_x_62:
[--C-:B------:R-:W-:Y:S01]  /*8fa0*/  SHF.R.U64 R8, R4, UR9, R5.reuse ;  /* 0x0000000904087c19 */ /* 0x100fe20008001205 */
[----:B------:R-:W-:Y:S01]  /*8fb0*/  ULDC.64 UR6, c[0x0][0x620] ;  /* 0x0001880000067ab9 */ /* 0x000fe20000000a00 */
[----:B------:R-:W-:Y:S01]  /*8fc0*/  SHF.R.U32.HI R4, RZ, UR9, R5 ;  /* 0x00000009ff047c19 */ /* 0x000fe20008011605 */
[----:B------:R-:W2:Y:S01]  /*8fd0*/  LDC R25, c[0x0][0x144] ;  /* 0x00005100ff197b82 */ /* 0x000ea20000000800 */
[----:B------:R-:W-:Y:S01]  /*8fe0*/  IADD3 R7, P1, RZ, -R8, RZ ;  /* 0x80000008ff077210 */ /* 0x000fe20007f3e0ff */
[----:B------:R-:W-:Y:S01]  /*8ff0*/  ULDC.64 UR10, c[0x0][0x640] ;  /* 0x00019000000a7ab9 */ /* 0x000fe20000000a00 */
[----:B0-----:R-:W-:Y:S01]  /*9000*/  I2FP.F32.U32 R9, R14 ;  /* 0x0000000e00097245 */ /* 0x001fe20000201000 */
[----:B------:R-:W-:Y:S02]  /*9010*/  ULDC UR8, c[0x0][0x608] ;  /* 0x0001820000087ab9 */ /* 0x000fe40000000800 */
[----:B------:R-:W-:Y:S01]  /*9020*/  IMAD.X R4, RZ, RZ, ~R4, P1 ;  /* 0x000000ffff047224 */ /* 0x000fe200008e0e04 */
[----:B------:R-:W-:Y:S01]  /*9030*/  ISETP.NE.U32.AND P1, PT, RZ, UR10, PT ;  /* 0x0000000aff007c0c */ /* 0x000fe2000bf25070 */
[----:B------:R-:W0:Y:S02]  /*9040*/  LDC R20, c[0x0][0x148] ;  /* 0x00005200ff147b82 */ /* 0x000e240000000800 */
[----:B------:R-:W-:Y:S01]  /*9050*/  IMAD R6, R4, UR6, RZ ;  /* 0x0000000604067c24 */ /* 0x000fe2000f8e02ff */
[----:B------:R-:W-:Y:S01]  /*9060*/  ISETP.NE.AND.EX P1, PT, RZ, UR11, PT, P1 ;  /* 0x0000000bff007c0c */ /* 0x000fe2000bf25310 */
[----:B------:R-:W-:Y:S01]  /*9070*/  IMAD.WIDE.U32 R4, R7, UR6, R16 ;  /* 0x0000000607047c25 */ /* 0x000fe2000f8e0010 */
[----:B------:R-:W-:-:S03]  /*9080*/  ULDC UR6, c[0x0][0x150] ;  /* 0x0000540000067ab9 */ /* 0x000fc60000000800 */
[----:B------:R-:W-:Y:S02]  /*9090*/  IMAD R7, R7, UR7, R6 ;  /* 0x0000000707077c24 */ /* 0x000fe4000f8e0206 */
[----:B------:R-:W-:Y:S01]  /*90a0*/  FMUL R6, R9, UR6 ;  /* 0x0000000609067c20 */ /* 0x000fe20008400000 */
[----:B------:R-:W-:Y:S01]  /*90b0*/  ULDC UR6, c[0x0][0x618] ;  /* 0x0001860000067ab9 */ /* 0x000fe20000000800 */
[----:B------:R-:W-:Y:S01]  /*90c0*/  ULDC UR7, c[0x0][0x154] ;  /* 0x0000550000077ab9 */ /* 0x000fe20000000800 */
[----:B------:R-:W-:-:S03]  /*90d0*/  IMAD.IADD R5, R5, 0x1, R7 ;  /* 0x0000000105057824 */ /* 0x000fc600078e0207 */
[----:B------:R-:W3:Y:S02]  /*90e0*/  F2I.U32.TRUNC.NTZ R6, R6 ;  /* 0x0000000600067305 */ /* 0x000ee4000020f000 */
[----:B------:R-:W-:Y:S02]  /*90f0*/  SHF.R.U64 R9, R4, UR6, R5 ;  /* 0x0000000604097c19 */ /* 0x000fe40008001205 */
[----:B-1----:R-:W-:-:S05]  /*9100*/  I2FP.F32.U32 R4, R13 ;  /* 0x0000000d00047245 */ /* 0x002fca0000201000 */
[----:B------:R-:W-:Y:S01]  /*9110*/  FMUL R22, R4, UR7 ;  /* 0x0000000704167c20 */ /* 0x000fe20008400000 */
[----:B------:R-:W-:Y:S01]  /*9120*/  SHF.R.U32.HI R4, RZ, UR6, R5 ;  /* 0x00000006ff047c19 */ /* 0x000fe20008011605 */
[----:B------:R-:W-:-:S03]  /*9130*/  ULDC UR6, c[0x0][0x658] ;  /* 0x0001960000067ab9 */ /* 0x000fc60000000800 */
[--C-:B------:R-:W-:Y:S01]  /*9140*/  SHF.R.U64 R21, R9, UR8, R4.reuse ;  /* 0x0000000809157c19 */ /* 0x100fe20008001204 */
[----:B------:R-:W1:Y:S01]  /*9150*/  F2I.U32.TRUNC.NTZ R22, R22 ;  /* 0x0000001600167305 */ /* 0x000e62000020f000 */
[----:B------:R-:W-:Y:S01]  /*9160*/  SHF.R.U32.HI R4, RZ, UR8, R4 ;  /* 0x00000008ff047c19 */ /* 0x000fe20008011604 */
[----:B---3--:R-:W-:-:S03]  /*9170*/  IMAD.MOV R6, RZ, RZ, -R6 ;  /* 0x000000ffff067224 */ /* 0x008fc600078e0a06 */
[----:B------:R-:W-:Y:S01]  /*9180*/  SHF.R.U64 R15, R21, UR6, R4 ;  /* 0x00000006150f7c19 */ /* 0x000fe20008001204 */
[----:B--2---:R-:W-:Y:S01]  /*9190*/  IMAD R14, R25, R6, R14 ;  /* 0x00000006190e7224 */ /* 0x004fe200078e020e */
[----:B------:R-:W-:-:S03]  /*91a0*/  SHF.R.U32.HI R23, RZ, UR6, R4 ;  /* 0x00000006ff177c19 */ /* 0x000fc60008011604 */
[----:B------:R-:W-:Y:S02]  /*91b0*/  IMAD.MOV.U32 R4, RZ, RZ, R15 ;  /* 0x000000ffff047224 */ /* 0x000fe400078e000f */
[----:B------:R-:W-:Y:S01]  /*91c0*/  IMAD.MOV.U32 R5, RZ, RZ, R23 ;  /* 0x000000ffff057224 */ /* 0x000fe200078e0017 */
[----:B-1----:R-:W-:Y:S06]  /*91d0*/  @!P1 BRA `(.L_x_63) ;  /* 0x0000000000289947 */ /* 0x002fec0003800000 */
[----:B------:R-:W-:Y:S02]  /*91e0*/  ULDC UR6, c[0x0][0x64c] ;  /* 0x0001930000067ab9 */ /* 0x000fe40000000800 */
[----:B------:R-:W-:-:S05]  /*91f0*/  IADD3 R5, P1, R15, UR6, RZ ;  /* 0x000000060f057c10 */ /* 0x000fca000ff3e0ff */
[----:B------:R-:W-:-:S04]  /*9200*/  IMAD.X R23, RZ, RZ, R23, P1 ;  /* 0x000000ffff177224 */ /* 0x000fc800008e0617 */
[----:B------:R-:W-:-:S04]  /*9210*/  IMAD.WIDE.U32 R6, R23, UR10, RZ ;  /* 0x0000000a17067c25 */ /* 0x000fc8000f8e00ff */
[----:B------:R-:W-:-:S04]  /*9220*/  IMAD.WIDE.U32 R6, P1, R5, UR11, R6 ;  /* 0x0000000b05067c25 */ /* 0x000fc8000f820006 */
[----:B------:R-:W-:-:S04]  /*9230*/  IMAD.WIDE.U32 R4, R5, UR10, RZ ;  /* 0x0000000a05047c25 */ /* 0x000fc8000f8e00ff */
[----:B------:R-:W-:Y:S01]  /*9240*/  IMAD.MOV.U32 R4, RZ, RZ, R7 ;  /* 0x000000ffff047224 */ /* 0x000fe200078e0007 */
[----:B------:R-:W-:Y:S01]  /*9250*/  IADD3 RZ, P3, R5, R6, RZ ;  /* 0x0000000605ff7210 */ /* 0x000fe20007f7e0ff */
[----:B------:R-:W-:-:S04]  /*9260*/  IMAD.X R5, RZ, RZ, RZ, P1 ;  /* 0x000000ffff057224 */ /* 0x000fc800008e06ff */
[----:B------:R-:W-:-:S08]  /*9270*/  IMAD.WIDE.U32.X R4, R23, UR11, R4, P3 ;  /* 0x0000000b17047c25 */ /* 0x000fd000098e0404 */
.L_x_63:
[----:B------:R-:W-:Y:S01]  /*9280*/  ISETP.NE.AND P1, PT, R2, 0x1, PT ;  /* 0x000000010200780c */ /* 0x000fe20003f25270 */
[----:B------:R-:W-:Y:S01]  /*9290*/  ULDC UR6, c[0x0][0x648] ;  /* 0x0001920000067ab9 */ /* 0x000fe20000000800 */
[----:B------:R-:W-:Y:S01]  /*92a0*/  LOP3.LUT R21, R21, UR13, RZ, 0xc0, !PT ;  /* 0x0000000d15157c12 */ /* 0x000fe2000f8ec0ff */
[----:B------:R-:W-:Y:S01]  /*92b0*/  IMAD.MOV R22, RZ, RZ, -R22 ;  /* 0x000000ffff167224 */ /* 0x000fe200078e0a16 */
[----:B------:R-:W-:Y:S01]  /*92c0*/  SHF.R.U64 R4, R4, UR6, R5 ;  /* 0x0000000604047c19 */ /* 0x000fe20008001205 */
[----:B------:R-:W-:Y:S01]  /*92d0*/  ULDC UR6, c[0x0][0x638] ;  /* 0x00018e0000067ab9 */ /* 0x000fe20000000800 */
[----:B------:R-:W-:Y:S01]  /*92e0*/  ULDC UR7, c[0x0][0x610] ;  /* 0x0001840000077ab9 */ /* 0x000fe20000000800 */
[----:B------:R-:W-:Y:S02]  /*92f0*/  IMAD.MOV.U32 R5, RZ, RZ, 0x1 ;  /* 0x00000001ff057424 */ /* 0x000fe400078e00ff */
[----:B------:R-:W-:Y:S02]  /*9300*/  IMAD.MOV R6, RZ, RZ, -R4 ;  /* 0x000000ffff067224 */ /* 0x000fe400078e0a04 */
[----:B------:R-:W-:Y:S01]  /*9310*/  IMAD R21, R4, UR5, R21 ;  /* 0x0000000504157c24 */ /* 0x000fe2000f8e0215 */
[----:B------:R-:W-:Y:S01]  /*9320*/  LOP3.LUT R4, R9, UR4, RZ, 0xc0, !PT ;  /* 0x0000000409047c12 */ /* 0x000fe2000f8ec0ff */
[----:B0-----:R-:W-:-:S02]  /*9330*/  @P1 IMAD R14, R20, R22, R13 ;  /* 0x00000016140e1224 */ /* 0x001fc400078e020d */
[----:B------:R-:W-:Y:S01]  /*9340*/  IMAD R15, R6, UR6, R15 ;  /* 0x00000006060f7c24 */ /* 0x000fe2000f8e020f */
[----:B------:R-:W-:Y:S01]  /*9350*/  ULDC UR6, c[0x0][0x600] ;  /* 0x0001800000067ab9 */ /* 0x000fe20000000800 */
[----:B------:R-:W-:Y:S02]  /*9360*/  IMAD R14, R21, UR7, R14 ;  /* 0x00000007150e7c24 */ /* 0x000fe4000f8e020e */
[--C-:B------:R-:W-:Y:S01]  /*9370*/  IMAD R15, R15, UR6, R4.reuse ;  /* 0x000000060f0f7c24 */ /* 0x100fe2000f8e0204 */
[----:B------:R-:W-:-:S04]  /*9380*/  PRMT R4, R5, 0x7610, R4 ;  /* 0x0000761005047816 */ /* 0x000fc80000000004 */
[----:B------:R-:W-:Y:S02]  /*9390*/  SEL R20, R15, R14, !P1 ;  /* 0x0000000e0f147207 */ /* 0x000fe40004800000 */
[----:B------:R-:W-:-:S07]  /*93a0*/  SEL R13, R14, R15, !P1 ;  /* 0x0000000f0e0d7207 */ /* 0x000fce0004800000 */
.L_x_61:
[----:B------:R-:W-:Y:S05]  /*93b0*/  BSYNC B1 ;  /* 0x0000000000017941 */ /* 0x000fea0003800000 */
.L_x_60:
[----:B------:R-:W-:-:S13]  /*93c0*/  LOP3.LUT P1, RZ, R4, 0xff, RZ, 0xc0, !PT ;  /* 0x000000ff04ff7812 */ /* 0x000fda000782c0ff */
[----:B------:R-:W-:Y:S05]  /*93d0*/  @P1 BRA `(.L_x_64) ;  /* 0xfffffff400141947 */ /* 0x000fea000383ffff */
[----:B------:R-:W-:Y:S05]  /*93e0*/  BSYNC B0 ;  /* 0x0000000000007941 */ /* 0x000fea0003800000 */
.L_x_52:
[----:B------:R-:W-:-:S03]  /*93f0*/  UMOV UR6, 0xffffffff ;  /* 0xffffffff00067882 */ /* 0x000fc60000000000 */
[----:B------:R-:W-:Y:S05]  /*9400*/  BRA.DIV UR6, `(.L_x_65) ;  /* 0x0000000206cc7947 */ /* 0x000fea000b800000 */
[----:B------:R-:W-:-:S13]  /*9410*/  ELECT P6, URZ, PT ;  /* 0x00000000003f782f */ /* 0x000fda00038c0000 */
.L_x_77:
[----:B------:R-:W-:Y:S04]  /*9420*/  BSSY B0, `(.L_x_66) ;  /* 0x0000019000007945 */ /* 0x000fe80003800000 */
[----:B------:R-:W-:Y:S05]  /*9430*/  @!P6 BRA `(.L_x_67) ;  /* 0x00000000005ce947 */ /* 0x000fea0003800000 */
[----:B------:R-:W-:-:S04]  /*9440*/  LOP3.LUT R18, R18, 0x2, RZ, 0xfc, !PT ;  /* 0x0000000212127812 */ /* 0x000fc800078efcff */
[----:B------:R-:W-:-:S13]  /*9450*/  ISETP.NE.AND P0, PT, R18, 0x3, PT ;  /* 0x000000031200780c */ /* 0x000fda0003f05270 */
[----:B------:R-:W-:Y:S05]  /*9460*/  @!P0 BRA `(.L_x_68) ;  /* 0x0000000000048947 */ /* 0x000fea0003800000 */
[----:B------:R-:W-:Y:S01]  /*9470*/  BPT.TRAP 0x1 ;  /* 0x000000040000795c */ /* 0x000fe20000300000 */
.L_x_68:
[----:B------:R-:W0:Y:S01]  /*9480*/  S2R R5, SR_CgaCtaId ;  /* 0x0000000000057919 */ /* 0x000e220000008800 */
[----:B------:R-:W-:Y:S02]  /*9490*/  MOV R2, 0x400 ;  /* 0x0000040000027802 */ /* 0x000fe40000000f00 */
[----:B------:R-:W-:Y:S02]  /*94a0*/  SHF.L.U32 R4, R0, 0x1f, RZ ;  /* 0x0000001f00047819 */ /* 0x000fe400000006ff */
[----:B0-----:R-:W-:-:S05]  /*94b0*/  LEA R2, R5, R2, 0x18 ;  /* 0x0000000205027211 */ /* 0x001fca00078ec0ff */
[----:B------:R-:W-:-:S04]  /*94c0*/  VIADD R2, R2, 0x10 ;  /* 0x0000001002027836 */ /* 0x000fc80000000000 */
[C---:B------:R-:W-:Y:S02]  /*94d0*/  IMAD R7, R3.reuse, 0x8, R2 ;  /* 0x0000000803077824 */ /* 0x040fe400078e0202 */
[----:B------:R-:W-:Y:S02]  /*94e0*/  VIADD R3, R3, 0x1 ;  /* 0x0000000103037836 */ /* 0x000fe40000000000 */
[----:B------:R-:W0:Y:S03]  /*94f0*/  SYNCS.PHASECHK.TRANS64.TRYWAIT P0, [R7+URZ], R4 ;  /* 0x00000004070075a7 */ /* 0x000e26000800017f */
[----:B------:R-:W-:-:S04]  /*9500*/  ISETP.NE.AND P1, PT, R3, 0x2, PT ;  /* 0x000000020300780c */ /* 0x000fc80003f25270 */
[----:B------:R-:W-:Y:S02]  /*9510*/  SEL R5, RZ, 0x1, P1 ;  /* 0x00000001ff057807 */ /* 0x000fe40000800000 */
[----:B------:R-:W-:Y:S02]  /*9520*/  SEL R3, R3, RZ, P1 ;  /* 0x000000ff03037207 */ /* 0x000fe40000800000 */
[----:B------:R-:W-:Y:S01]  /*9530*/  LOP3.LUT R0, R0, R5, RZ, 0x3c, !PT ;  /* 0x0000000500007212 */ /* 0x000fe200078e3cff */
[----:B0-----:R-:W-:Y:S06]  /*9540*/  @!P0 BRA `(.L_x_69) ;  /* 0x00000000009c8947 */ /* 0x001fec0003800000 */
.L_x_78:
[----:B------:R-:W-:Y:S01]  /*9550*/  IMAD R3, R3, 0x8, R2 ;  /* 0x0000000803037824 */ /* 0x000fe200078e0202 */
[----:B------:R-:W-:-:S07]  /*9560*/  SHF.L.U32 R0, R0, 0x1f, RZ ;  /* 0x0000001f00007819 */ /* 0x000fce00000006ff */
.L_x_70:
[----:B-1----:R1:W2:Y:S02]  /*9570*/  SYNCS.PHASECHK.TRANS64.TRYWAIT P0, [R3+URZ], R0 ;  /* 0x00000000030075a7 */ /* 0x0022a4000800017f */
[----:B--2---:R-:W-:Y:S05]  /*9580*/  @!P0 NANOSLEEP.SYNCS 0x989680 ;  /* 0x009896800000895d */ /* 0x004fea0003900000 */
[----:B------:R-:W2:Y:S02]  /*9590*/  @!P0 SYNCS.PHASECHK.TRANS64 P0, [R3+URZ], R0 ;  /* 0x00000000030085a7 */ /* 0x000ea4000800007f */
[----:B--2---:R-:W-:Y:S05]  /*95a0*/  @!P0 BRA `(.L_x_70) ;  /* 0xfffffffc00f08947 */ /* 0x004fea000383ffff */
.L_x_67:
[----:B------:R-:W-:Y:S05]  /*95b0*/  BSYNC B0 ;  /* 0x0000000000007941 */ /* 0x000fea0003800000 */
.L_x_66:
[----:B------:R-:W-:Y:S05]  /*95c0*/  EXIT ;  /* 0x000000000000794d */ /* 0x000fea0003800000 */
.L_x_17:
[----:B-1----:R1:W2:Y:S02]  /*95d0*/  SYNCS.PHASECHK.TRANS64.TRYWAIT P1, [R3+URZ], R0 ;  /* 0x00000000030075a7 */ /* 0x0022a4000802017f */
[----:B--2---:R-:W-:Y:S05]  /*95e0*/  @!P1 NANOSLEEP.SYNCS 0x989680 ;  /* 0x009896800000995d */ /* 0x004fea0003900000 */
[----:B------:R-:W2:Y:S02]  /*95f0*/  @!P1 SYNCS.PHASECHK.TRANS64 P1, [R3+URZ], R0 ;  /* 0x00000000030095a7 */ /* 0x000ea4000802007f */
[----:B--2---:R-:W-:Y:S05]  /*9600*/  @!P1 BRA `(.L_x_17) ;  /* 0xfffffffc00f09947 */ /* 0x004fea000383ffff */
[----:B------:R-:W-:Y:S05]  /*9610*/  BRA `(.L_x_16) ;  /* 0xffffff7c00b07947 */ /* 0x000fea000383ffff */
.L_x_22:
[----:B-1----:R1:W2:Y:S02]  /*9620*/  SYNCS.PHASECHK.TRANS64.TRYWAIT P1, [R5+URZ], R4 ;  /* 0x00000004050075a7 */ /* 0x0022a4000802017f */
[----:B--2---:R-:W-:Y:S05]  /*9630*/  @!P1 NANOSLEEP.SYNCS 0x989680 ;  /* 0x009896800000995d */ /* 0x004fea0003900000 */
[----:B------:R-:W2:Y:S02]  /*9640*/  @!P1 SYNCS.PHASECHK.TRANS64 P1, [R5+URZ], R4 ;  /* 0x00000004050095a7 */ /* 0x000ea4000802007f */
[----:B--2---:R-:W-:Y:S05]  /*9650*/  @!P1 BRA `(.L_x_22) ;  /* 0xfffffffc00f09947 */ /* 0x004fea000383ffff */
[----:B------:R-:W-:Y:S05]  /*9660*/  BRA `(.L_x_21) ;  /* 0xffffff88007c7947 */ /* 0x000fea000383ffff */
.L_x_53:
[----:B------:R-:W-:Y:S01]  /*9670*/  BSSY B1, `(.L_x_71) ;  /* 0x0000006000017945 */ /* 0x000fe20003800000 */
[----:B------:R-:W-:-:S07]  /*9680*/  IMAD.MOV.U32 R15, RZ, RZ, -0x1 ;  /* 0xffffffffff0f7424 */ /* 0x000fce00078e00ff */
[----:B------:R-:W-:Y:S05]  /*9690*/  WARPSYNC.COLLECTIVE R15, `(.L_x_72) ;  /* 0x000000000f0c7348 */ /* 0x000fea0003c00000 */
[----:B------:R-:W-:Y:S02]  /*96a0*/  ELECT P6, UR62, PT ;  /* 0x00000000003e782f */ /* 0x000fe400038c0000 */
[----:B------:R-:W-:Y:S01]  /*96b0*/  MOV R14, UR62 ;  /* 0x0000003e000e7c02 */ /* 0x000fe20008000f00 */
[----:B------:R-:W-:Y:S10]  /*96c0*/  ENDCOLLECTIVE ;  /* 0x000000000000791b */ /* 0x000ff40003800000 */
.L_x_72:
[----:B------:R-:W-:Y:S05]  /*96d0*/  BSYNC B1 ;  /* 0x0000000000017941 */ /* 0x000fea0003800000 */
.L_x_71:
[----:B------:R-:W-:Y:S05]  /*96e0*/  BRA `(.L_x_73) ;  /* 0xfffffff0005c7947 */ /* 0x000fea000383ffff */
.L_x_56:
[----:B0-----:R0:W1:Y:S02]  /*96f0*/  SYNCS.PHASECHK.TRANS64.TRYWAIT P1, [R14+URZ+0x10], R7 ;  /* 0x000010070e0075a7 */ /* 0x001064000802017f */
[----:B-1----:R-:W-:Y:S05]  /*9700*/  @!P1 NANOSLEEP.SYNCS 0x989680 ;  /* 0x009896800000995d */ /* 0x002fea0003900000 */
[----:B------:R-:W1:Y:S02]  /*9710*/  @!P1 SYNCS.PHASECHK.TRANS64 P1, [R14+URZ+0x10], R7 ;  /* 0x000010070e0095a7 */ /* 0x000e64000802007f */
[----:B-1----:R-:W-:Y:S05]  /*9720*/  @!P1 BRA `(.L_x_56) ;  /* 0xfffffffc00f09947 */ /* 0x002fea000383ffff */
[----:B------:R-:W-:Y:S05]  /*9730*/  BRA `(.L_x_74) ;  /* 0xfffffff000907947 */ /* 0x000fea000383ffff */
.L_x_65:
[----:B------:R-:W-:Y:S01]  /*9740*/  BSSY B0, `(.L_x_75) ;  /* 0x0000006000007945 */ /* 0x000fe20003800000 */
[----:B------:R-:W-:-:S07]  /*9750*/  IMAD.MOV.U32 R15, RZ, RZ, -0x1 ;  /* 0xffffffffff0f7424 */ /* 0x000fce00078e00ff */
[----:B------:R-:W-:Y:S05]  /*9760*/  WARPSYNC.COLLECTIVE R15, `(.L_x_76) ;  /* 0x000000000f0c7348 */ /* 0x000fea0003c00000 */
[----:B------:R-:W-:Y:S02]  /*9770*/  ELECT P6, UR62, PT ;  /* 0x00000000003e782f */ /* 0x000fe400038c0000 */
[----:B------:R-:W-:Y:S01]  /*9780*/  MOV R14, UR62 ;  /* 0x0000003e000e7c02 */ /* 0x000fe20008000f00 */
[----:B------:R-:W-:Y:S10]  /*9790*/  ENDCOLLECTIVE ;  /* 0x000000000000791b */ /* 0x000ff40003800000 */
.L_x_76:
[----:B------:R-:W-:Y:S05]  /*97a0*/  BSYNC B0 ;  /* 0x0000000000007941 */ /* 0x000fea0003800000 */
.L_x_75:
[----:B------:R-:W-:Y:S05]  /*97b0*/  BRA `(.L_x_77) ;  /* 0xfffffffc00187947 */ /* 0x000fea000383ffff */
.L_x_69:
[----:B0-----:R0:W1:Y:S02]  /*97c0*/  SYNCS.PHASECHK.TRANS64.TRYWAIT P0, [R7+URZ], R4 ;  /* 0x00000004070075a7 */ /* 0x001064000800017f */
[----:B-1----:R-:W-:Y:S05]  /*97d0*/  @!P0 NANOSLEEP.SYNCS 0x989680 ;  /* 0x009896800000895d */ /* 0x002fea0003900000 */
[----:B------:R-:W1:Y:S02]  /*97e0*/  @!P0 SYNCS.PHASECHK.TRANS64 P0, [R7+URZ], R4 ;  /* 0x00000004070085a7 */ /* 0x000e64000800007f */
[----:B-1----:R-:W-:Y:S05]  /*97f0*/  @!P0 BRA `(.L_x_69) ;  /* 0xfffffffc00f08947 */ /* 0x002fea000383ffff */
[----:B------:R-:W-:Y:S05]  /*9800*/  BRA `(.L_x_78) ;  /* 0xfffffffc00507947 */ /* 0x000fea000383ffff */
.L_x_79:
[----:B------:R-:W-:-:S00]  /*9810*/  BRA `(.L_x_79) ;  /* 0xfffffffc00fc7947 */ /* 0x000fc0000383ffff */
[----:B------:R-:W-:-:S00]  /*9820*/  NOP ;  /* 0x0000000000007918 */ /* 0x000fc00000000000 */
        /* <DEDUP_REMOVED lines=13> */
.L_x_80:


//--------------------- .nv.global.init           --------------------------
	.section	.nv.global.init,"aw",@progbits
.nv.global.init:
	.type		$str$22,@object
	.size		$str$22,($str$23 - $str$22)
$str$22:
        /*0000*/ 	.byte	0x6b, 0x5f, 0x74, 0x69, 0x6c, 0x65, 0x5f, 0x63, 0x6f, 0x75, 0x6e, 0x74, 0x20, 0x3e, 0x3d, 0x20
        /*0010*/ 	.byte	0x31, 0x00
	.type		$str$23,@object
	.size		$str$23,(__unnamed_1 - $str$23)
$str$23:
        /*0012*/ 	.byte	0x2f, 0x74, 0x6d, 0x70, 0x2f, 0x63, 0x75, 0x74, 0x6c, 0x61, 0x73, 0x73, 0x5f, 0x73, 0x77, 0x65
        /*0022*/ 	.byte	0x65, 0x70, 0x5f, 0x73, 0x72, 0x63, 0x2f, 0x69, 0x6e, 0x63, 0x6c, 0x75, 0x64, 0x65, 0x2f, 0x63
        /*0032*/ 	.byte	0x75, 0x74, 0x6c, 0x61, 0x73, 0x73, 0x2f, 0x67, 0x65, 0x6d, 0x6d, 0x2f, 0x63, 0x6f, 0x6c, 0x6c
        /*0042*/ 	.byte	0x65, 0x63, 0x74, 0x69, 0x76, 0x65, 0x2f, 0x73, 0x6d, 0x39, 0x30, 0x5f, 0x6d, 0x6d, 0x61, 0x5f
        /*0052*/ 	.byte	0x74, 0x6d, 0x61, 0x5f, 0x67, 0x6d, 0x6d, 0x61, 0x5f, 0x73, 0x73, 0x5f, 0x77, 0x61, 0x72, 0x70
        /*0062*/ 	.byte	0x73, 0x70, 0x65, 0x63, 0x69, 0x61, 0x6c, 0x69, 0x7a, 0x65, 0x64, 0x2e, 0x68, 0x70, 0x70, 0x00
	.type		__unnamed_1,@object
	.size		__unnamed_1,(.L_0 - __unnamed_1)
__unnamed_1:
        /*0072*/ 	.byte	0x76, 0x6f, 0x69, 0x64, 0x20, 0x63, 0x75, 0x74, 0x6c, 0x61, 0x73, 0x73, 0x3a, 0x3a, 0x67, 0x65
        /* <DEDUP_REMOVED lines=172> */
        /*0b42*/ 	.byte	0x5d, 0x00
.L_0:


//--------------------- .nv.shared._ZN7cutlass13device_kernelINS_4gemm6kernel13GemmUniversalIN4cute5tupleIJiiiiEEENS1_10collective13CollectiveMmaINS1_34MainloopSm90TmaGmmaWarpSpecializedILi2ENS5_IJNS4_1CILi1EEESB_SB_EEENS1_35KernelTmaWarpSpecializedCooperativeEEENS5_IJNSA_ILi384EEENSA_ILi64EEENSA_ILi256EEEEEEaNS5_IJlSB_lEEEaSJ_NS4_8TiledMMAINS4_8MMA_AtomIJNS4_4SM904GMMA26MMA_64x64x32_S32S8S8_SS_TNEEEENS4_6LayoutINS5_IJNSA_ILi2EEESB_SB_EEENS5_IJSB_NSA_ILi0EEEST_EEEEENS5_IJNS4_10UnderscoreESW_SW_EEEEENS4_13SM90_TMA_LOADENS4_14ComposedLayoutINS4_7SwizzleILi3ELi4ELi3EEENS4_18smem_ptr_flag_bitsILi8EEENSQ_INS5_IJNSA_ILi8EEENSA_ILi128EEEEEENS5_IJS16_SB_EEEEEEEvNS4_8identityESZ_S1A_vS1B_EENS_8epilogue10collective6detail29Sm90TmaWarpSpecializedAdapterINS1E_15DefaultEpilogueIaSJ_SJ_NS1D_6thread17LinearCombinationIaLi1EiiLNS1I_9ScaleType4KindE0ELNS_15FloatRoundStyleE2EaEENS1_15EpilogueDefaultEEEEEvvEEEEvNT_6ParamsE --------------------------
	.section	.nv.shared._ZN7cutlass13device_kernelINS_4gemm6kernel13GemmUniversalIN4cute5tupleIJiiiiEEENS1_10collective13CollectiveMmaINS1_34MainloopSm90TmaGmmaWarpSpecializedILi2ENS5_IJNS4_1CILi1EEESB_SB_EEENS1_35KernelTmaWarpSpecializedCooperativeEEENS5_IJNSA_ILi384EEENSA_ILi64EEENSA_ILi256EEEEEEaNS5_IJlSB_lEEEaSJ_NS4_8TiledMMAINS4_8MMA_AtomIJNS4_4SM904GMMA26MMA_64x64x32_S32S8S8_SS_TNEEEENS4_6LayoutINS5_IJNSA_ILi2EEESB_SB_EEENS5_IJSB_NSA_ILi0EEEST_EEEEENS5_IJNS4_10UnderscoreESW_SW_EEEEENS4_13SM90_TMA_LOADENS4_14ComposedLayoutINS4_7SwizzleILi3ELi4ELi3EEENS4_18smem_ptr_flag_bitsILi8EEENSQ_INS5_IJNSA_ILi8EEENSA_ILi128EEEEEENS5_IJS16_SB_EEEEEEEvNS4_8identityESZ_S1A_vS1B_EENS_8epilogue10collective6detail29Sm90TmaWarpSpecializedAdapterINS1E_15DefaultEpilogueIaSJ_SJ_NS1D_6thread17LinearCombinationIaLi1EiiLNS1I_9ScaleType4KindE0ELNS_15FloatRoundStyleE2EaEENS1_15EpilogueDefaultEEEEEvvEEEEvNT_6ParamsE,"aw",@nobits
	.sectionflags	@""
	.align	16
	.zero		1024


//--------------------- .nv.shared.reserved.0     --------------------------
	.section	.nv.shared.reserved.0,"aw",@nobits
	.weak		__nv_reservedSMEM_offset_0_alias
	.size		__nv_reservedSMEM_offset_0_alias, 0, 0
	.other		__nv_reservedSMEM_offset_0_alias,@"STO_CUDA_RESERVED_SHARED STV_DEFAULT"
__nv_reservedSMEM_offset_0_alias:
	.zero		0


//--------------------- .nv.global                --------------------------
	.section	.nv.global,"aw",@nobits
.nv.global:
	.type		_ZN40_INTERNAL_a6c791c3_4_k_cu_77224290_114604cute1_E,@object
	.size		_ZN40_INTERNAL_a6c791c3_4_k_cu_77224290_114604cute1_E,(_ZN40_INTERNAL_a6c791c3_4_k_cu_77224290_114604cuda3std3__45__cpo6cbeginE - _ZN40_INTERNAL_a6c791c3_4_k_cu_77224290_114604cute1_E)
_ZN40_INTERNAL_a6c791c3_4_k_cu_77224290_114604cute1_E:
	.zero		1
	.type		_ZN40_INTERNAL_a6c791c3_4_k_cu_77224290_114604cuda3std3__45__cpo6cbeginE,@object
	.size		_ZN40_INTERNAL_a6c791c3_4_k_cu_77224290_114604cuda3std3__45__cpo6cbeginE,(_ZN40_INTERNAL_a6c791c3_4_k_cu_77224290_114604cuda3std3__48in_placeE - _ZN40_INTERNAL_a6c791c3_4_k_cu_77224290_114604cuda3std3__45__cpo6cbeginE)
_ZN40_INTERNAL_a6c791c3_4_k_cu_77224290_114604cuda3std3__45__cpo6cbeginE:
	.zero		1
	.type		_ZN40_INTERNAL_a6c791c3_4_k_cu_77224290_114604cuda3std3__48in_placeE,@object
	.size		_ZN40_INTERNAL_a6c791c3_4_k_cu_77224290_114604cuda3std3__48in_placeE,(_ZN40_INTERNAL_a6c791c3_4_k_cu_77224290_114604cuda3std6ranges3__45__cpo9iter_moveE - _ZN40_INTERNAL_a6c791c3_4_k_cu_77224290_114604cuda3std3__48in_placeE)
_ZN40_INTERNAL_a6c791c3_4_k_cu_77224290_114604cuda3std3__48in_placeE:
	.zero		1
	.type		_ZN40_INTERNAL_a6c791c3_4_k_cu_77224290_114604cuda3std6ranges3__45__cpo9iter_moveE,@object
	.size		_ZN40_INTERNAL_a6c791c3_4_k_cu_77224290_114604cuda3std6ranges3__45__cpo9iter_moveE,(_ZN40_INTERNAL_a6c791c3_4_k_cu_77224290_114604cuda3std3__45__cpo5beginE - _ZN40_INTERNAL_a6c791c3_4_k_cu_77224290_114604cuda3std6ranges3__45__cpo9iter_moveE)
_ZN40_INTERNAL_a6c791c3_4_k_cu_77224290_114604cuda3std6ranges3__45__cpo9iter_moveE:
	.zero		1
	.type		_ZN40_INTERNAL_a6c791c3_4_k_cu_77224290_114604cuda3std3__45__cpo5beginE,@object
	.size		_ZN40_INTERNAL_a6c791c3_4_k_cu_77224290_114604cuda3std3__45__cpo5beginE,(_ZN40_INTERNAL_a6c791c3_4_k_cu_77224290_114604cuda3std3__442_GLOBAL__N__a6c791c3_4_k_cu_77224290_114606ignoreE - _ZN40_INTERNAL_a6c791c3_4_k_cu_77224290_114604cuda3std3__45__cpo5beginE)
_ZN40_INTERNAL_a6c791c3_4_k_cu_77224290_114604cuda3std3__45__cpo5beginE:
	.zero		1
	.type		_ZN40_INTERNAL_a6c791c3_4_k_cu_77224290_114604cuda3std3__442_GLOBAL__N__a6c791c3_4_k_cu_77224290_114606ignoreE,@object
	.size		_ZN40_INTERNAL_a6c791c3_4_k_cu_77224290_114604cuda3std3__442_GLOBAL__N__a6c791c3_4_k_cu_77224290_114606ignoreE,(_ZN40_INTERNAL_a6c791c3_4_k_cu_77224290_114604cute7productE - _ZN40_INTERNAL_a6c791c3_4_k_cu_77224290_114604cuda3std3__442_GLOBAL__N__a6c791c3_4_k_cu_77224290_114606ignoreE)
_ZN40_INTERNAL_a6c791c3_4_k_cu_77224290_114604cuda3std3__442_GLOBAL__N__a6c791c3_4_k_cu_77224290_114606ignoreE:
	.zero		1
	.type		_ZN40_INTERNAL_a6c791c3_4_k_cu_77224290_114604cute7productE,@object
	.size		_ZN40_INTERNAL_a6c791c3_4_k_cu_77224290_114604cute7productE,(_ZN40_INTERNAL_a6c791c3_4_k_cu_77224290_114604cuda3std3__45__cpo3endE - _ZN40_INTERNAL_a6c791c3_4_k_cu_77224290_114604cute7productE)
_ZN40_INTERNAL_a6c791c3_4_k_cu_77224290_114604cute7productE:
	.zero		1
	.type		_ZN40_INTERNAL_a6c791c3_4_k_cu_77224290_114604cuda3std3__45__cpo3endE,@object
	.size		_ZN40_INTERNAL_a6c791c3_4_k_cu_77224290_114604cuda3std3__45__cpo3endE,(_ZN40_INTERNAL_a6c791c3_4_k_cu_77224290_114604cuda3std3__419piecewise_constructE - _ZN40_INTERNAL_a6c791c3_4_k_cu_77224290_114604cuda3std3__45__cpo3endE)
_ZN40_INTERNAL_a6c791c3_4_k_cu_77224290_114604cuda3std3__45__cpo3endE:
	.zero		1
	.type		_ZN40_INTERNAL_a6c791c3_4_k_cu_77224290_114604cuda3std3__419piecewise_constructE,@object
	.size		_ZN40_INTERNAL_a6c791c3_4_k_cu_77224290_114604cuda3std3__419piecewise_constructE,(_ZN40_INTERNAL_a6c791c3_4_k_cu_77224290_114604cuda3std3__45__cpo4cendE - _ZN40_INTERNAL_a6c791c3_4_k_cu_77224290_114604cuda3std3__419piecewise_constructE)
_ZN40_INTERNAL_a6c791c3_4_k_cu_77224290_114604cuda3std3__419piecewise_constructE:
	.zero		1
	.type		_ZN40_INTERNAL_a6c791c3_4_k_cu_77224290_114604cuda3std3__45__cpo4cendE,@object
	.size		_ZN40_INTERNAL_a6c791c3_4_k_cu_77224290_114604cuda3std3__45__cpo4cendE,(_ZN40_INTERNAL_a6c791c3_4_k_cu_77224290_114604cuda3std6ranges3__45__cpo4swapE - _ZN40_INTERNAL_a6c791c3_4_k_cu_77224290_114604cuda3std3__45__cpo4cendE)
_ZN40_INTERNAL_a6c791c3_4_k_cu_77224290_114604cuda3std3__45__cpo4cendE:
	.zero		1
	.type		_ZN40_INTERNAL_a6c791c3_4_k_cu_77224290_114604cuda3std6ranges3__45__cpo4swapE,@object
	.size		_ZN40_INTERNAL_a6c791c3_4_k_cu_77224290_114604cuda3std6ranges3__45__cpo4swapE,(.L_8 - _ZN40_INTERNAL_a6c791c3_4_k_cu_77224290_114604cuda3std6ranges3__45__cpo4swapE)
_ZN40_INTERNAL_a6c791c3_4_k_cu_77224290_114604cuda3std6ranges3__45__cpo4swapE:
	.zero		1
.L_8:


//--------------------- .nv.constant0._ZN7cutlass13device_kernelINS_4gemm6kernel13GemmUniversalIN4cute5tupleIJiiiiEEENS1_10collective13CollectiveMmaINS1_34MainloopSm90TmaGmmaWarpSpecializedILi2ENS5_IJNS4_1CILi1EEESB_SB_EEENS1_35KernelTmaWarpSpecializedCooperativeEEENS5_IJNSA_ILi384EEENSA_ILi64EEENSA_ILi256EEEEEEaNS5_IJlSB_lEEEaSJ_NS4_8TiledMMAINS4_8MMA_AtomIJNS4_4SM904GMMA26MMA_64x64x32_S32S8S8_SS_TNEEEENS4_6LayoutINS5_IJNSA_ILi2EEESB_SB_EEENS5_IJSB_NSA_ILi0EEEST_EEEEENS5_IJNS4_10UnderscoreESW_SW_EEEEENS4_13SM90_TMA_LOADENS4_14ComposedLayoutINS4_7SwizzleILi3ELi4ELi3EEENS4_18smem_ptr_flag_bitsILi8EEENSQ_INS5_IJNSA_ILi8EEENSA_ILi128EEEEEENS5_IJS16_SB_EEEEEEEvNS4_8identityESZ_S1A_vS1B_EENS_8epilogue10collective6detail29Sm90TmaWarpSpecializedAdapterINS1E_15DefaultEpilogueIaSJ_SJ_NS1D_6thread17LinearCombinationIaLi1EiiLNS1I_9ScaleType4KindE0ELNS_15FloatRoundStyleE2EaEENS1_15EpilogueDefaultEEEEEvvEEEEvNT_6ParamsE --------------------------
	.section	.nv.constant0._ZN7cutlass13device_kernelINS_4gemm6kernel13GemmUniversalIN4cute5tupleIJiiiiEEENS1_10collective13CollectiveMmaINS1_34MainloopSm90TmaGmmaWarpSpecializedILi2ENS5_IJNS4_1CILi1EEESB_SB_EEENS1_35KernelTmaWarpSpecializedCooperativeEEENS5_IJNSA_ILi384EEENSA_ILi64EEENSA_ILi256EEEEEEaNS5_IJlSB_lEEEaSJ_NS4_8TiledMMAINS4_8MMA_AtomIJNS4_4SM904GMMA26MMA_64x64x32_S32S8S8_SS_TNEEEENS4_6LayoutINS5_IJNSA_ILi2EEESB_SB_EEENS5_IJSB_NSA_ILi0EEEST_EEEEENS5_IJNS4_10UnderscoreESW_SW_EEEEENS4_13SM90_TMA_LOADENS4_14ComposedLayoutINS4_7SwizzleILi3ELi4ELi3EEENS4_18smem_ptr_flag_bitsILi8EEENSQ_INS5_IJNSA_ILi8EEENSA_ILi128EEEEEENS5_IJS16_SB_EEEEEEEvNS4_8identityESZ_S1A_vS1B_EENS_8epilogue10collective6detail29Sm90TmaWarpSpecializedAdapterINS1E_15DefaultEpilogueIaSJ_SJ_NS1D_6thread17LinearCombinationIaLi1EiiLNS1I_9ScaleType4KindE0ELNS_15FloatRoundStyleE2EaEENS1_15EpilogueDefaultEEEEEvvEEEEvNT_6ParamsE,"a",@progbits
	.sectionflags	@""
	.align	4
.nv.constant0._ZN7cutlass13device_kernelINS_4gemm6kernel13GemmUniversalIN4cute5tupleIJiiiiEEENS1_10collective13CollectiveMmaINS1_34MainloopSm90TmaGmmaWarpSpecializedILi2ENS5_IJNS4_1CILi1EEESB_SB_EEENS1_35KernelTmaWarpSpecializedCooperativeEEENS5_IJNSA_ILi384EEENSA_ILi64EEENSA_ILi256EEEEEEaNS5_IJlSB_lEEEaSJ_NS4_8TiledMMAINS4_8MMA_AtomIJNS4_4SM904GMMA26MMA_64x64x32_S32S8S8_SS_TNEEEENS4_6LayoutINS5_IJNSA_ILi2EEESB_SB_EEENS5_IJSB_NSA_ILi0EEEST_EEEEENS5_IJNS4_10UnderscoreESW_SW_EEEEENS4_13SM90_TMA_LOADENS4_14ComposedLayoutINS4_7SwizzleILi3ELi4ELi3EEENS4_18smem_ptr_flag_bitsILi8EEENSQ_INS5_IJNSA_ILi8EEENSA_ILi128EEEEEENS5_IJS16_SB_EEEEEEEvNS4_8identityESZ_S1A_vS1B_EENS_8epilogue10collective6detail29Sm90TmaWarpSpecializedAdapterINS1E_15DefaultEpilogueIaSJ_SJ_NS1D_6thread17LinearCombinationIaLi1EiiLNS1I_9ScaleType4KindE0ELNS_15FloatRoundStyleE2EaEENS1_15EpilogueDefaultEEEEEvvEEEEvNT_6ParamsE:
	.zero		1664


//--------------------- SYMBOLS --------------------------

	.type		.nv.reservedSmem.offset0,@object
	.size		.nv.reservedSmem.offset0,0x4
	.type		__assertfail,@function
